def gluon_tcgen05(
    a_ptr,
    b_ptr,
    c_ptr,
    M,
    N,
    K,
    stride_am,
    stride_bk,
    stride_cm,
    BLOCK_M: gl.constexpr,
    BLOCK_N: gl.constexpr,
    BLOCK_K: gl.constexpr,
    DTYPE: gl.constexpr,
    A_LAYOUT: gl.constexpr,
    B_LAYOUT: gl.constexpr,
    C_LAYOUT: gl.constexpr,
    B_SHAPE: gl.constexpr,
    TMEM_LAYOUT: gl.constexpr,
    TMEM_REG: gl.constexpr,
    TRANS_B: gl.constexpr,
    NUM_BUFFERS: gl.constexpr,
):
    a_desc = tma.make_tensor_descriptor(
        a_ptr, [M, K], [stride_am, 1], [BLOCK_M, BLOCK_K], A_LAYOUT
    )
    b_desc = tma.make_tensor_descriptor(
        b_ptr,
        [N, K] if TRANS_B else [K, N],
        [stride_bk, 1],
        B_SHAPE,
        B_LAYOUT,
    )
    c_desc = tma.make_tensor_descriptor(
        c_ptr, [M, N], [stride_cm, 1], [BLOCK_M, BLOCK_N], C_LAYOUT
    )

    a_bufs = gl.allocate_shared_memory(
        DTYPE, [NUM_BUFFERS, BLOCK_M, BLOCK_K], A_LAYOUT
    )
    b_bufs = gl.allocate_shared_memory(DTYPE, [NUM_BUFFERS] + B_SHAPE, B_LAYOUT)

    pid_m = gl.program_id(0)
    pid_n = gl.program_id(1)
    off_m = pid_m * BLOCK_M
    off_n = pid_n * BLOCK_N

    tma_bars = gl.allocate_shared_memory(
        gl.int64, [NUM_BUFFERS, 1], mbarrier.MBarrierLayout()
    )
    mma_bars = gl.allocate_shared_memory(
        gl.int64, [NUM_BUFFERS, 1], mbarrier.MBarrierLayout()
    )
    for i in gl.static_range(NUM_BUFFERS):
        mbarrier.init(tma_bars.index(i), count=1)
        mbarrier.init(mma_bars.index(i), count=1)

    acc_tmem = allocate_tensor_memory(gl.float32, [BLOCK_M, BLOCK_N], TMEM_LAYOUT)
    idx = 0
    phase = 0
    use_acc = False
    for k in range(0, K, BLOCK_K):
        a = a_bufs.index(idx)
        b = b_bufs.index(idx)
        tma_bar = tma_bars.index(idx)
        mma_bar = mma_bars.index(idx)
        mbarrier.expect(
            tma_bar, a_desc.block_type.nbytes + b_desc.block_type.nbytes
        )
        tma.async_copy_global_to_shared(a_desc, [off_m, k], tma_bar, a)
        tma.async_copy_global_to_shared(
            b_desc, [off_n, k] if TRANS_B else [k, off_n], tma_bar, b
        )
        mbarrier.wait(tma_bar, phase=phase)

        if TRANS_B:
            b = b.permute((1, 0))
        tcgen05_mma(a, b, acc_tmem, use_acc=use_acc)
        tcgen05_commit(mma_bar)
        mbarrier.wait(mma_bar, phase=phase)
        use_acc = True

        idx += 1
        if idx == NUM_BUFFERS:
            idx = 0
            phase ^= 1

    for i in gl.static_range(NUM_BUFFERS):
        mbarrier.invalidate(tma_bars.index(i))
        mbarrier.invalidate(mma_bars.index(i))

    acc = acc_tmem.load(TMEM_REG)
    c_smem = gl.allocate_shared_memory(DTYPE, [BLOCK_M, BLOCK_N], C_LAYOUT)
    c_smem.store(acc.to(DTYPE))
    fence_async_shared()
    tma.async_copy_shared_to_global(c_desc, [off_m, off_n], c_smem)
    tma.store_wait(pendings=0)

# config = {"BLOCK_K": 32, "BLOCK_M": 128, "BLOCK_N": 64, "arch": "sm_100", "dtype": "bf16", "num_buffers": 3, "num_warps": 8, "trans_b": 0}
# arch = sm_100


// ===== COMPILED SASS (sm_100a) =====

	.target	sm_100a

	.elftype	@"ET_EXEC"


//--------------------- .note.nv.tkinfo           --------------------------
	.section	.note.nv.tkinfo,"",@"SHT_NOTE"
	.sectionflags	@"SHF_NOTE_NV_TKINFO"
	.tkinfo
        /*0018*/ 	.word	0x00000081
        /*0030*/ 	.string	""
        /*0030*/ 	.string	"ptxas-blackwell"
        /*0030*/ 	.string	"Cuda compilation tools, release 12.9, V12.9.86"
        /*0030*/ 	.string	"Build cuda_12.9.r12.9/compiler.36037853_0"
        /*0030*/ 	.string	"-v  -suppress-debug-info  -lineinfo  -arch sm_100a "



//--------------------- .note.nv.cuver            --------------------------
	.section	.note.nv.cuver,"",@"SHT_NOTE"
	.sectionflags	@"SHF_NOTE_NV_CUVER"
        /*0018*/ 	.short	0x0001
        /*001a*/ 	.short	0x0064
        /*001c*/ 	.short	0x0001
        /*001e*/ 	.short	0x0000
        /*0020*/ 	.short	0x0001
        /*0022*/ 	.short	0x0000


//--------------------- .nv.info                  --------------------------
	.section	.nv.info,"",@"SHT_CUDA_INFO"
	.align	4


	//----- nvinfo : EIATTR_REGCOUNT
	.align		4
        /*0000*/ 	.byte	0x04, 0x2f
        /*0002*/ 	.short	(.L_4 - .L_3)
	.align		4
.L_3:
        /*0004*/ 	.word	index@(gluon_tcgen05)
        /*0008*/ 	.word	0x00000027


	//----- nvinfo : EIATTR_FRAME_SIZE
	.align		4
.L_4:
        /*000c*/ 	.byte	0x04, 0x11
        /*000e*/ 	.short	(.L_6 - .L_5)
	.align		4
.L_5:
        /*0010*/ 	.word	index@($__internal_2_$__cuda_sm10x_tcgen05_guardrail_trap_unallocated_columns_being_dealloced)
        /*0014*/ 	.word	0x00000000


	//----- nvinfo : EIATTR_FRAME_SIZE
	.align		4
.L_6:
        /*0018*/ 	.byte	0x04, 0x11
        /*001a*/ 	.short	(.L_8 - .L_7)
	.align		4
.L_7:
        /*001c*/ 	.word	index@($__internal_1_$__cuda_sm10x_tcgen05_guardrail_trap_phase_invalid_during_alloc)
        /*0020*/ 	.word	0x00000000


	//----- nvinfo : EIATTR_FRAME_SIZE
	.align		4
.L_8:
        /*0024*/ 	.byte	0x04, 0x11
        /*0026*/ 	.short	(.L_10 - .L_9)
	.align		4
.L_9:
        /*0028*/ 	.word	index@($__internal_0_$__cuda_sm10x_tcgen05_guardrail_trap_col_being_dealloced_not_returned_by_alloc)
        /*002c*/ 	.word	0x00000000


	//----- nvinfo : EIATTR_FRAME_SIZE
	.align		4
.L_10:
        /*0030*/ 	.byte	0x04, 0x11
        /*0032*/ 	.short	(.L_12 - .L_11)
	.align		4
.L_11:
        /*0034*/ 	.word	index@(gluon_tcgen05)
        /*0038*/ 	.word	0x00000000


	//----- nvinfo : EIATTR_MIN_STACK_SIZE
	.align		4
.L_12:
        /*003c*/ 	.byte	0x04, 0x12
        /*003e*/ 	.short	(.L_14 - .L_13)
	.align		4
.L_13:
        /*0040*/ 	.word	index@(gluon_tcgen05)
        /*0044*/ 	.word	0x00000000
.L_14:


//--------------------- .nv.info.gluon_tcgen05    --------------------------
	.section	.nv.info.gluon_tcgen05,"",@"SHT_CUDA_INFO"
	.sectionflags	@""
	.align	4


	//----- nvinfo : EIATTR_CUDA_API_VERSION
	.align		4
        /*0000*/ 	.byte	0x04, 0x37
        /*0002*/ 	.short	(.L_16 - .L_15)
.L_15:
        /*0004*/ 	.word	0x00000081


	//----- nvinfo : EIATTR_KPARAM_INFO
	.align		4
.L_16:
        /*0008*/ 	.byte	0x04, 0x17
        /*000a*/ 	.short	(.L_18 - .L_17)
.L_17:
        /*000c*/ 	.word	0x00000000
        /*0010*/ 	.short	0x000a
        /*0012*/ 	.short	0x0048
        /*0014*/ 	.byte	0x00, 0xf4, 0x21, 0x00


	//----- nvinfo : EIATTR_KPARAM_INFO
	.align		4
.L_18:
        /*0018*/ 	.byte	0x04, 0x17
        /*001a*/ 	.short	(.L_20 - .L_19)
.L_19:
        /*001c*/ 	.word	0x00000000
        /*0020*/ 	.short	0x0009
        /*0022*/ 	.short	0x0040
        /*0024*/ 	.byte	0x00, 0xf4, 0x21, 0x00


	//----- nvinfo : EIATTR_KPARAM_INFO
	.align		4
.L_20:
        /*0028*/ 	.byte	0x04, 0x17
        /*002a*/ 	.short	(.L_22 - .L_21)
.L_21:
        /*002c*/ 	.word	0x00000000
        /*0030*/ 	.short	0x0008
        /*0032*/ 	.short	0x0038
        /*0034*/ 	.byte	0x00, 0xf0, 0x21, 0x00


	//----- nvinfo : EIATTR_KPARAM_INFO
	.align		4
.L_22:
        /*0038*/ 	.byte	0x04, 0x17
        /*003a*/ 	.short	(.L_24 - .L_23)
.L_23:
        /*003c*/ 	.word	0x00000000
        /*0040*/ 	.short	0x0007
        /*0042*/ 	.short	0x0030
        /*0044*/ 	.byte	0x00, 0xf0, 0x21, 0x00


	//----- nvinfo : EIATTR_KPARAM_INFO
	.align		4
.L_24:
        /*0048*/ 	.byte	0x04, 0x17
        /*004a*/ 	.short	(.L_26 - .L_25)
.L_25:
        /*004c*/ 	.word	0x00000000
        /*0050*/ 	.short	0x0006
        /*0052*/ 	.short	0x0028
        /*0054*/ 	.byte	0x00, 0xf0, 0x21, 0x00


	//----- nvinfo : EIATTR_KPARAM_INFO
	.align		4
.L_26:
        /*0058*/ 	.byte	0x04, 0x17
        /*005a*/ 	.short	(.L_28 - .L_27)
.L_27:
        /*005c*/ 	.word	0x00000000
        /*0060*/ 	.short	0x0005
        /*0062*/ 	.short	0x0020
        /*0064*/ 	.byte	0x00, 0xf0, 0x11, 0x00


	//----- nvinfo : EIATTR_KPARAM_INFO
	.align		4
.L_28:
        /*0068*/ 	.byte	0x04, 0x17
        /*006a*/ 	.short	(.L_30 - .L_29)
.L_29:
        /*006c*/ 	.word	0x00000000
        /*0070*/ 	.short	0x0004
        /*0072*/ 	.short	0x001c
        /*0074*/ 	.byte	0x00, 0xf0, 0x11, 0x00


	//----- nvinfo : EIATTR_KPARAM_INFO
	.align		4
.L_30:
        /*0078*/ 	.byte	0x04, 0x17
        /*007a*/ 	.short	(.L_32 - .L_31)
.L_31:
        /*007c*/ 	.word	0x00000000
        /*0080*/ 	.short	0x0003
        /*0082*/ 	.short	0x0018
        /*0084*/ 	.byte	0x00, 0xf0, 0x11, 0x00


	//----- nvinfo : EIATTR_KPARAM_INFO
	.align		4
.L_32:
        /*0088*/ 	.byte	0x04, 0x17
        /*008a*/ 	.short	(.L_34 - .L_33)
.L_33:
        /*008c*/ 	.word	0x00000000
        /*0090*/ 	.short	0x0002
        /*0092*/ 	.short	0x0010
        /*0094*/ 	.byte	0x00, 0xf4, 0x21, 0x00


	//----- nvinfo : EIATTR_KPARAM_INFO
	.align		4
.L_34:
        /*0098*/ 	.byte	0x04, 0x17
        /*009a*/ 	.short	(.L_36 - .L_35)
.L_35:
        /*009c*/ 	.word	0x00000000
        /*00a0*/ 	.short	0x0001
        /*00a2*/ 	.short	0x0008
        /*00a4*/ 	.byte	0x00, 0xf4, 0x21, 0x00


	//----- nvinfo : EIATTR_KPARAM_INFO
	.align		4
.L_36:
        /*00a8*/ 	.byte	0x04, 0x17
        /*00aa*/ 	.short	(.L_38 - .L_37)
.L_37:
        /*00ac*/ 	.word	0x00000000
        /*00b0*/ 	.short	0x0000
        /*00b2*/ 	.short	0x0000
        /*00b4*/ 	.byte	0x00, 0xf4, 0x21, 0x00


	//----- nvinfo : EIATTR_AT_ENTRY_FRAGMENTS
	.align		4
.L_38:
        /*00b8*/ 	.byte	0x04, 0x4f
        /*00ba*/ 	.short	(.L_40 - .L_39)


	//   ....[0]....
.L_39:
        /*00bc*/ 	.word	0x00000004


	//----- nvinfo : EIATTR_RESERVED_SMEM_USED
	.align		4
.L_40:
        /*00c0*/ 	.byte	0x01, 0x41
	.zero		2


	//----- nvinfo : EIATTR_SPARSE_MMA_MASK
	.align		4
        /*00c4*/ 	.byte	0x03, 0x50
        /*00c6*/ 	.short	0x0000


	//----- nvinfo : EIATTR_TCGEN05_1CTA_USED
	.align		4
        /*00c8*/ 	.byte	0x01, 0x51
	.zero		2


	//----- nvinfo : EIATTR_MAXREG_COUNT
	.align		4
        /*00cc*/ 	.byte	0x03, 0x1b
        /*00ce*/ 	.short	0x00ff


	//----- nvinfo : EIATTR_NUM_BARRIERS
	.align		4
        /*00d0*/ 	.byte	0x02, 0x4c
        /*00d2*/ 	.byte	0x01
	.zero		1


	//----- nvinfo : EIATTR_INT_WARP_WIDE_INSTR_OFFSETS
	.align		4
        /*00d4*/ 	.byte	0x04, 0x31
        /*00d6*/ 	.short	(.L_42 - .L_41)


	//   ....[0]....
.L_41:
        /*00d8*/ 	.word	0x00001720


	//   ....[1]....
        /*00dc*/ 	.word	0x00001740


	//   ....[2]....
        /*00e0*/ 	.word	0x000017c0


	//   ....[3]....
        /*00e4*/ 	.word	0x00001aa0


	//   ....[4]....
        /*00e8*/ 	.word	0x00001ab0


	//   ....[5]....
        /*00ec*/ 	.word	0x00001ac0


	//   ....[6]....
        /*00f0*/ 	.word	0x00001ad0


	//   ....[7]....
        /*00f4*/ 	.word	0x00001d70


	//   ....[8]....
        /*00f8*/ 	.word	0x00001d80


	//   ....[9]....
        /*00fc*/ 	.word	0x00001f00


	//   ....[10]....
        /*0100*/ 	.word	0x00001f50


	//   ....[11]....
        /*0104*/ 	.word	0x00001f60


	//   ....[12]....
        /*0108*/ 	.word	0x00001f90


	//   ....[13]....
        /*010c*/ 	.word	0x000021a0


	//   ....[14]....
        /*0110*/ 	.word	0x000021b0


	//   ....[15]....
        /*0114*/ 	.word	0x000024e0


	//   ....[16]....
        /*0118*/ 	.word	0x000024f0


	//   ....[17]....
        /*011c*/ 	.word	0x00002860


	//   ....[18]....
        /*0120*/ 	.word	0x000028b0


	//----- nvinfo : EIATTR_COOP_GROUP_MASK_REGIDS
	.align		4
.L_42:
        /*0124*/ 	.byte	0x04, 0x29
        /*0126*/ 	.short	(.L_44 - .L_43)


	//   ....[0]....
.L_43:
        /*0128*/ 	.word	0xffffffff


	//   ....[1]....
        /*012c*/ 	.word	0xffffffff


	//   ....[2]....
        /*0130*/ 	.word	0xffffffff


	//   ....[3]....
        /*0134*/ 	.word	0xffffffff


	//   ....[4]....
        /*0138*/ 	.word	0xffffffff


	//   ....[5]....
        /*013c*/ 	.word	0xffffffff


	//   ....[6]....
        /*0140*/ 	.word	0xffffffff


	//   ....[7]....
        /*0144*/ 	.word	0xffffffff


	//   ....[8]....
        /*0148*/ 	.word	0xffffffff


	//   ....[9]....
        /*014c*/ 	.word	0xffffffff


	//----- nvinfo : EIATTR_COOP_GROUP_INSTR_OFFSETS
	.align		4
.L_44:
        /*0150*/ 	.byte	0x04, 0x28
        /*0152*/ 	.short	(.L_46 - .L_45)


	//   ....[0]....
.L_45:
        /*0154*/ 	.word	0x00000050


	//   ....[1]....
        /*0158*/ 	.word	0x00000310


	//   ....[2]....
        /*015c*/ 	.word	0x00000500


	//   ....[3]....
        /*0160*/ 	.word	0x000009c0


	//   ....[4]....
        /*0164*/ 	.word	0x00000b00


	//   ....[5]....
        /*0168*/ 	.word	0x00000fb0


	//   ....[6]....
        /*016c*/ 	.word	0x000010f0


	//   ....[7]....
        /*0170*/ 	.word	0x000015e0


	//   ....[8]....
        /*0174*/ 	.word	0x000026f0


	//   ....[9]....
        /*0178*/ 	.word	0x00002960


	//----- nvinfo : EIATTR_VRC_CTA_INIT_COUNT
	.align		4
.L_46:
        /*017c*/ 	.byte	0x02, 0x4a
        /*017e*/ 	.byte	0x80
	.zero		1


	//----- nvinfo : EIATTR_MBARRIER_INSTR_OFFSETS
	.align		4
        /*0180*/ 	.byte	0x04, 0x39
        /*0182*/ 	.short	(.L_48 - .L_47)


	//   ....[0]....
.L_47:
        /*0184*/ 	.word	0x000017e0
        /*0188*/ 	.word	0x000000ff
        /*018c*/ 	.word	0x00009000
        /*0190*/ 	.short	0x0100
        /*0192*/ 	.byte	0x08
	.zero		1


	//   ....[1]....
        /*0194*/ 	.word	0x000017f0
        /*0198*/ 	.word	0x000000ff
        /*019c*/ 	.word	0x00009020
        /*01a0*/ 	.short	0x0100
        /*01a2*/ 	.byte	0x08
	.zero		1


	//   ....[2]....
        /*01a4*/ 	.word	0x000018a0
        /*01a8*/ 	.word	0x000000ff
        /*01ac*/ 	.word	0x00009008
        /*01b0*/ 	.short	0x0100
        /*01b2*/ 	.byte	0x08
	.zero		1


	//   ....[3]....
        /*01b4*/ 	.word	0x000018b0
        /*01b8*/ 	.word	0x000000ff
        /*01bc*/ 	.word	0x00009028
        /*01c0*/ 	.short	0x0100
        /*01c2*/ 	.byte	0x08
	.zero		1


	//   ....[4]....
        /*01c4*/ 	.word	0x000019c0
        /*01c8*/ 	.word	0x000000ff
        /*01cc*/ 	.word	0x00009010
        /*01d0*/ 	.short	0x0100
        /*01d2*/ 	.byte	0x08
	.zero		1


	//   ....[5]....
        /*01d4*/ 	.word	0x000019d0
        /*01d8*/ 	.word	0x000000ff
        /*01dc*/ 	.word	0x00009030
        /*01e0*/ 	.short	0x0100
        /*01e2*/ 	.byte	0x08
	.zero		1


	//   ....[6]....
        /*01e4*/ 	.word	0x00001bb0
        /*01e8*/ 	.word	0x000000ff
        /*01ec*/ 	.word	0x00009000
        /*01f0*/ 	.short	0x010a
        /*01f2*/ 	.byte	0x08
	.zero		1


	//   ....[7]....
        /*01f4*/ 	.word	0x00001dd0
        /*01f8*/ 	.word	0x000000ff
        /*01fc*/ 	.word	0x00009020
        /*0200*/ 	.short	0x010a
        /*0202*/ 	.byte	0x08
	.zero		1


	//   ....[8]....
        /*0204*/ 	.word	0x00002000
        /*0208*/ 	.word	0x000000ff
        /*020c*/ 	.word	0x00009000
        /*0210*/ 	.short	0x010a
        /*0212*/ 	.byte	0x1c
	.zero		1


	//   ....[9]....
        /*0214*/ 	.word	0x000021f0
        /*0218*/ 	.word	0x000000ff
        /*021c*/ 	.word	0x00009020
        /*0220*/ 	.short	0x010a
        /*0222*/ 	.byte	0x1c
	.zero		1


	//   ....[10]....
        /*0224*/ 	.word	0x000022c0
        /*0228*/ 	.word	0x000000ff
        /*022c*/ 	.word	0x00009000
        /*0230*/ 	.short	0x0108
        /*0232*/ 	.byte	0x08
	.zero		1


	//   ....[11]....
        /*0234*/ 	.word	0x000022d0
        /*0238*/ 	.word	0x000000ff
        /*023c*/ 	.word	0x00009020
        /*0240*/ 	.short	0x0108
        /*0242*/ 	.byte	0x08
	.zero		1


	//   ....[12]....
        /*0244*/ 	.word	0x00002320
        /*0248*/ 	.word	0x000000ff
        /*024c*/ 	.word	0x00009008
        /*0250*/ 	.short	0x0108
        /*0252*/ 	.byte	0x08
	.zero		1


	//   ....[13]....
        /*0254*/ 	.word	0x00002330
        /*0258*/ 	.word	0x000000ff
        /*025c*/ 	.word	0x00009028
        /*0260*/ 	.short	0x0108
        /*0262*/ 	.byte	0x08
	.zero		1


	//   ....[14]....
        /*0264*/ 	.word	0x00002380
        /*0268*/ 	.word	0x000000ff
        /*026c*/ 	.word	0x00009010
        /*0270*/ 	.short	0x0108
        /*0272*/ 	.byte	0x08
	.zero		1


	//   ....[15]....
        /*0274*/ 	.word	0x00002390
        /*0278*/ 	.word	0x000000ff
        /*027c*/ 	.word	0x00009030
        /*0280*/ 	.short	0x0108
        /*0282*/ 	.byte	0x08
	.zero		1


	//   ....[16]....
        /*0284*/ 	.word	0x00002980
        /*0288*/ 	.word	0x000000ff
        /*028c*/ 	.word	0x00009000
        /*0290*/ 	.short	0x010a
        /*0292*/ 	.byte	0x08
	.zero		1


	//   ....[17]....
        /*0294*/ 	.word	0x000029b0
        /*0298*/ 	.word	0x000000ff
        /*029c*/ 	.word	0x00009020
        /*02a0*/ 	.short	0x010a
        /*02a2*/ 	.byte	0x08
	.zero		1


	//   ....[18]....
        /*02a4*/ 	.word	0x000029e0
        /*02a8*/ 	.word	0x000000ff
        /*02ac*/ 	.word	0x00009000
        /*02b0*/ 	.short	0x010a
        /*02b2*/ 	.byte	0x1c
	.zero		1


	//   ....[19]....
        /*02b4*/ 	.word	0x00002a10
        /*02b8*/ 	.word	0x000000ff
        /*02bc*/ 	.word	0x00009020
        /*02c0*/ 	.short	0x010a
        /*02c2*/ 	.byte	0x1c
	.zero		1


	//----- nvinfo : EIATTR_NUM_MBARRIERS
	.align		4
.L_48:
        /*02c4*/ 	.byte	0x03, 0x38
        /*02c6*/ 	.short	0x0006


	//----- nvinfo : EIATTR_EXIT_INSTR_OFFSETS
	.align		4
        /*02c8*/ 	.byte	0x04, 0x1c
        /*02ca*/ 	.short	(.L_50 - .L_49)


	//   ....[0]....
.L_49:
        /*02cc*/ 	.word	0x00002970


	//----- nvinfo : EIATTR_REQNTID
	.align		4
.L_50:
        /*02d0*/ 	.byte	0x04, 0x10
        /*02d2*/ 	.short	(.L_52 - .L_51)
.L_51:
        /*02d4*/ 	.word	0x00000100
        /*02d8*/ 	.word	0x00000001
        /*02dc*/ 	.word	0x00000001


	//----- nvinfo : EIATTR_CRS_STACK_SIZE
	.align		4
.L_52:
        /*02e0*/ 	.byte	0x04, 0x1e
        /*02e2*/ 	.short	(.L_54 - .L_53)
.L_53:
        /*02e4*/ 	.word	0x00000000


	//----- nvinfo : EIATTR_CBANK_PARAM_SIZE
	.align		4
.L_54:
        /*02e8*/ 	.byte	0x03, 0x19
        /*02ea*/ 	.short	0x0050


	//----- nvinfo : EIATTR_PARAM_CBANK
	.align		4
        /*02ec*/ 	.byte	0x04, 0x0a
        /*02ee*/ 	.short	(.L_56 - .L_55)
	.align		4
.L_55:
        /*02f0*/ 	.word	index@(.nv.constant0.gluon_tcgen05)
        /*02f4*/ 	.short	0x0380
        /*02f6*/ 	.short	0x0050


	//----- nvinfo : EIATTR_SW_WAR
	.align		4
.L_56:
        /*02f8*/ 	.byte	0x04, 0x36
        /*02fa*/ 	.short	(.L_58 - .L_57)
.L_57:
        /*02fc*/ 	.word	0x00000008
.L_58:


//--------------------- .nv.compat                --------------------------
	.section	.nv.compat,"",@"SHT_CUDA_COMPAT_INFO"
	.align	4
        /*0000*/ 	.byte	0x02, 0x02, 0x02, 0x00, 0x02, 0x05, 0x05, 0x00, 0x02, 0x03, 0x03, 0x00, 0x02, 0x06, 0x01, 0x00


//--------------------- .nv.callgraph             --------------------------
	.section	.nv.callgraph,"",@"SHT_CUDA_CALLGRAPH"
	.align	4
	.sectionentsize	8
	.align		4
        /*0000*/ 	.word	0x00000000
	.align		4
        /*0004*/ 	.word	0xffffffff
	.align		4
        /*0008*/ 	.word	0x00000000
	.align		4
        /*000c*/ 	.word	0xfffffffe
	.align		4
        /*0010*/ 	.word	0x00000000
	.align		4
        /*0014*/ 	.word	0xfffffffd
	.align		4
        /*0018*/ 	.word	0x00000000
	.align		4
        /*001c*/ 	.word	0xfffffffc


//--------------------- .text.gluon_tcgen05       --------------------------
	.section	.text.gluon_tcgen05,"ax",@progbits
	.align	128
        .global         gluon_tcgen05
        .type           gluon_tcgen05,@function
        .size           gluon_tcgen05,(.L_x_81 - gluon_tcgen05)
        .other          gluon_tcgen05,@"STO_CUDA_ENTRY STV_DEFAULT"
gluon_tcgen05:
.text.gluon_tcgen05:
[----:B------:R-:W1:Y:S01]  /*0000*/  LDC R1, c[0x0][0x37c] ;  /* 0x0000df00ff017b82 */ /* 0x000e620000000800 */
[----:B------:R-:W2:Y:S02]  /*0010*/  S2R R0, SR_TID.X ;  /* 0x0000000000007919 */ /* 0x000ea40000002100 */
[----:B--2---:R-:W-:-:S13]  /*0020*/  ISETP.GE.U32.AND P2, PT, R0, 0x20, PT ;  /* 0x000000200000780c */ /* 0x004fda0003f46070 */
[----:B------:R-:W-:Y:S05]  /*0030*/  @P2 BRA `(.L_x_0) ;  /* 0x0000000000b82947 */ /* 0x000fea0003800000 */
[----:B------:R-:W2:Y:S01]  /*0040*/  S2UR UR6, SR_CgaCtaId ;  /* 0x00000000000679c3 */ /* 0x000ea20000008800 */
[----:B------:R-:W-:Y:S01]  /*0050*/  NOP ;  /* 0x0000000000007918 */ /* 0x000fe20000000000 */
[----:B------:R-:W-:Y:S02]  /*0060*/  UMOV UR4, 0x40 ;  /* 0x0000004000047882 */ /* 0x000fe40000000000 */
[----:B--2---:R-:W-:-:S09]  /*0070*/  ULEA UR4, UR6, UR4, 0x18 ;  /* 0x0000000406047291 */ /* 0x004fd2000f8ec0ff */
[----:B------:R-:W2:Y:S01]  /*0080*/  LDS.U8 R2, [UR4] ;  /* 0x00000004ff027984 */ /* 0x000ea20008000000 */
[----:B------:R-:W-:Y:S02]  /*0090*/  UMOV UR4, 0x400 ;  /* 0x0000040000047882 */ /* 0x000fe40000000000 */
[----:B------:R-:W-:Y:S01]  /*00a0*/  ULEA UR4, UR6, UR4, 0x18 ;  /* 0x0000000406047291 */ /* 0x000fe2000f8ec0ff */
[----:B--2---:R-:W-:-:S13]  /*00b0*/  ISETP.NE.AND P0, PT, R2, RZ, PT ;  /* 0x000000ff0200720c */ /* 0x004fda0003f05270 */
[----:B------:R-:W-:Y:S05]  /*00c0*/  @P0 BRA `(.L_x_1) ;  /* 0x00000000007c0947 */ /* 0x000fea0003800000 */
[----:B------:R-:W-:-:S13]  /*00d0*/  ELECT P0, URZ, PT ;  /* 0x0000000000ff782f */ /* 0x000fda0003800000 */
[----:B------:R-:W-:Y:S05]  /*00e0*/  @!P0 BRA `(.L_x_2) ;  /* 0x0000000000848947 */ /* 0x000fea0003800000 */
[----:B------:R-:W-:Y:S01]  /*00f0*/  UMOV UR5, 0x2 ;  /* 0x0000000200057882 */ /* 0x000fe20000000000 */
[----:B------:R-:W-:Y:S02]  /*0100*/  IMAD.MOV.U32 R5, RZ, RZ, 0x1 ;  /* 0x00000001ff057424 */ /* 0x000fe400078e00ff */
[----:B------:R-:W-:Y:S02]  /*0110*/  IMAD.MOV.U32 R3, RZ, RZ, 0x3 ;  /* 0x00000003ff037424 */ /* 0x000fe400078e00ff */
[----:B------:R-:W-:Y:S04]  /*0120*/  DEPBAR.LE SB2, 0x36 ;  /* 0x0000ad800000791a */ /* 0x000fe80000000000 */
[----:B------:R-:W2:Y:S02]  /*0130*/  UTCATOMSWS.FIND_AND_SET.ALIGN UP0, UR5, UR5 ;  /* 0x00000005000575e3 */ /* 0x000ea40008000800 */
[----:B--2---:R-:W-:-:S04]  /*0140*/  PLOP3.LUT P0, PT, PT, PT, UP0, 0x80, 0x8 ;  /* 0x000000000008781c */ /* 0x004fc80003f0f008 */
[----:B------:R-:W-:-:S04]  /*0150*/  SEL R2, RZ, 0xffffffff, !P0 ;  /* 0xffffffffff027807 */ /* 0x000fc80004000000 */
[----:B------:R-:W-:Y:S01]  /*0160*/  ISETP.NE.AND P0, PT, R2, RZ, PT ;  /* 0x000000ff0200720c */ /* 0x000fe20003f05270 */
[----:B------:R-:W-:-:S12]  /*0170*/  IMAD.U32 R2, RZ, RZ, UR5 ;  /* 0x00000005ff027e24 */ /* 0x000fd8000f8e00ff */
[----:B------:R-:W-:Y:S05]  /*0180*/  @P0 BRA `(.L_x_3) ;  /* 0x0000000000240947 */ /* 0x000fea0003800000 */
.L_x_4:
[----:B------:R-:W-:Y:S05]  /*0190*/  NANOSLEEP 0x64 ;  /* 0x000000640000795d */ /* 0x000fea0003800000 */
[----:B------:R-:W-:-:S05]  /*01a0*/  UMOV UR5, 0x2 ;  /* 0x0000000200057882 */ /* 0x000fca0000000000 */
[----:B------:R-:W-:Y:S04]  /*01b0*/  DEPBAR.LE SB2, 0x36 ;  /* 0x0000ad800000791a */ /* 0x000fe80000000000 */
[----:B------:R-:W2:Y:S02]  /*01c0*/  UTCATOMSWS.FIND_AND_SET.ALIGN UP0, UR5, UR5 ;  /* 0x00000005000575e3 */ /* 0x000ea40008000800 */
[----:B--2---:R-:W-:-:S04]  /*01d0*/  PLOP3.LUT P0, PT, PT, PT, UP0, 0x80, 0x8 ;  /* 0x000000000008781c */ /* 0x004fc80003f0f008 */
[----:B------:R-:W-:-:S04]  /*01e0*/  SEL R2, RZ, 0xffffffff, !P0 ;  /* 0xffffffffff027807 */ /* 0x000fc80004000000 */
[----:B------:R-:W-:Y:S01]  /*01f0*/  ISETP.NE.AND P0, PT, R2, RZ, PT ;  /* 0x000000ff0200720c */ /* 0x000fe20003f05270 */
[----:B------:R-:W-:-:S12]  /*0200*/  IMAD.U32 R2, RZ, RZ, UR5 ;  /* 0x00000005ff027e24 */ /* 0x000fd8000f8e00ff */
[----:B------:R-:W-:Y:S05]  /*0210*/  @!P0 BRA `(.L_x_4) ;  /* 0xfffffffc00dc8947 */ /* 0x000fea000383ffff */
.L_x_3:
[C---:B------:R-:W-:Y:S01]  /*0220*/  VIADD R4, R2.reuse, 0x10 ;  /* 0x0000001002047836 */ /* 0x040fe20000000000 */
[----:B------:R-:W-:Y:S01]  /*0230*/  UMOV UR5, 0x50 ;  /* 0x0000005000057882 */ /* 0x000fe20000000000 */
[----:B------:R-:W-:Y:S01]  /*0240*/  SHF.L.U32 R3, R3, R2, RZ ;  /* 0x0000000203037219 */ /* 0x000fe200000006ff */
[----:B------:R-:W-:Y:S01]  /*0250*/  ULEA UR5, UR6, UR5, 0x18 ;  /* 0x0000000506057291 */ /* 0x000fe2000f8ec0ff */
[----:B------:R-:W-:Y:S01]  /*0260*/  IMAD.SHL.U32 R2, R2, 0x20, RZ ;  /* 0x0000002002027824 */ /* 0x000fe200078e00ff */
[----:B------:R-:W-:-:S04]  /*0270*/  SHF.L.U32 R4, R5, R4, RZ ;  /* 0x0000000405047219 */ /* 0x000fc800000006ff */
[----:B------:R-:W-:-:S05]  /*0280*/  LOP3.LUT R3, R4, R3, RZ, 0xfc, !PT ;  /* 0x0000000304037212 */ /* 0x000fca00078efcff */
[----:B------:R2:W-:Y:S04]  /*0290*/  ATOMS.OR RZ, [UR5], R3 ;  /* 0x00000003ffff798c */ /* 0x0005e8000b000005 */
[----:B------:R2:W-:Y:S01]  /*02a0*/  STS [UR4], R2 ;  /* 0x00000002ff007988 */ /* 0x0005e20008000804 */
[----:B------:R-:W-:Y:S05]  /*02b0*/  BRA `(.L_x_2) ;  /* 0x0000000000107947 */ /* 0x000fea0003800000 */
.L_x_1:
[----:B------:R-:W-:Y:S01]  /*02c0*/  IMAD.MOV.U32 R3, RZ, RZ, -0x1 ;  /* 0xffffffffff037424 */ /* 0x000fe200078e00ff */
[----:B------:R-:W-:-:S04]  /*02d0*/  MOV R2, 0x300 ;  /* 0x0000030000027802 */ /* 0x000fc80000000f00 */
[----:B------:R2:W-:Y:S03]  /*02e0*/  STS [UR4], R3 ;  /* 0x00000003ff007988 */ /* 0x0005e60008000804 */
[----:B-12---:R-:W-:Y:S05]  /*02f0*/  CALL.REL.NOINC `($__internal_1_$__cuda_sm10x_tcgen05_guardrail_trap_phase_invalid_during_alloc) ;  /* 0x0000002400dc7944 */ /* 0x006fea0003c00000 */
.L_x_2:
[----:B------:R-:W-:Y:S05]  /*0300*/  WARPSYNC.ALL ;  /* 0x0000000000007948 */ /* 0x000fea0003800000 */
[----:B------:R-:W-:Y:S01]  /*0310*/  NOP ;  /* 0x0000000000007918 */ /* 0x000fe20000000000 */
.L_x_0:
[----:B------:R-:W3:Y:S08]  /*0320*/  S2UR UR4, SR_CgaCtaId ;  /* 0x00000000000479c3 */ /* 0x000ef00000008800 */
[----:B------:R-:W-:Y:S01]  /*0330*/  BAR.SYNC.DEFER_BLOCKING 0x0 ;  /* 0x0000000000007b1d */ /* 0x000fe20000010000 */
[----:B------:R-:W-:-:S05]  /*0340*/  LOP3.LUT R36, R0, 0xff, RZ, 0xc0, !PT ;  /* 0x000000ff00247812 */ /* 0x000fca00078ec0ff */
[----:B------:R-:W-:Y:S02]  /*0350*/  UMOV UR8, 0x400 ;  /* 0x0000040000087882 */ /* 0x000fe40000000000 */
[----:B--2---:R-:W2:Y:S08]  /*0360*/  LDC R3, c[0x0][0x398] ;  /* 0x0000e600ff037b82 */ /* 0x004eb00000000800 */
[----:B------:R-:W4:Y:S01]  /*0370*/  LDC R7, c[0x0][0x3a0] ;  /* 0x0000e800ff077b82 */ /* 0x000f220000000800 */
[----:B---3--:R-:W-:-:S07]  /*0380*/  ULEA UR8, UR4, UR8, 0x18 ;  /* 0x0000000804087291 */ /* 0x008fce000f8ec0ff */
[----:B------:R-:W3:Y:S02]  /*0390*/  S2UR UR9, SR_CTAID.Y ;  /* 0x00000000000979c3 */ /* 0x000ee40000002600 */
[----:B------:R-:W5:Y:S06]  /*03a0*/  LDS R4, [UR8] ;  /* 0x00000008ff047984 */ /* 0x000f6c0008000800 */
[----:B------:R-:W-:Y:S06]  /*03b0*/  BAR.SYNC.DEFER_BLOCKING 0x0 ;  /* 0x0000000000007b1d */ /* 0x000fec0000010000 */
[----:B------:R-:W-:Y:S05]  /*03c0*/  @P2 BRA `(.L_x_5) ;  /* 0x0000000000182947 */ /* 0x000fea0003800000 */
[----:B------:R-:W-:Y:S01]  /*03d0*/  ELECT P0, URZ, PT ;  /* 0x0000000000ff782f */ /* 0x000fe20003800000 */
[----:B------:R-:W-:Y:S01]  /*03e0*/  IMAD.MOV.U32 R2, RZ, RZ, 0x1 ;  /* 0x00000001ff027424 */ /* 0x000fe200078e00ff */
[----:B------:R-:W-:Y:S01]  /*03f0*/  UMOV UR5, 0x40 ;  /* 0x0000004000057882 */ /* 0x000fe20000000000 */
[----:B------:R-:W-:Y:S01]  /*0400*/  UVIRTCOUNT.DEALLOC.SMPOOL 0x80 ;  /* 0x000000800000784c */ /* 0x000fe20000000000 */
[----:B------:R-:W-:-:S09]  /*0410*/  ULEA UR5, UR4, UR5, 0x18 ;  /* 0x0000000504057291 */ /* 0x000fd2000f8ec0ff */
[----:B------:R5:W-:Y:S03]  /*0420*/  @P0 STS.U8 [UR5], R2 ;  /* 0x00000002ff000988 */ /* 0x000be60008000005 */
.L_x_5:
[----:B------:R-:W5:Y:S01]  /*0430*/  S2UR UR4, SR_CTAID.Z ;  /* 0x00000000000479c3 */ /* 0x000f620000002700 */
[----:B------:R-:W4:Y:S01]  /*0440*/  LDCU UR5, c[0x0][0x370] ;  /* 0x00006e00ff0577ac */ /* 0x000f220008000800 */
[C---:B------:R-:W-:Y:S01]  /*0450*/  ISETP.GE.U32.AND P0, PT, R36.reuse, 0x20, PT ;  /* 0x000000202400780c */ /* 0x040fe20003f06070 */
[----:B--2--5:R-:W-:Y:S01]  /*0460*/  VIADD R2, R3, 0xffffffff ;  /* 0xffffffff03027836 */ /* 0x024fe20000000000 */
[C---:B------:R-:W-:Y:S01]  /*0470*/  ISETP.NE.U32.AND P3, PT, R36.reuse, RZ, PT ;  /* 0x000000ff2400720c */ /* 0x040fe20003f65070 */
[----:B------:R-:W2:Y:S01]  /*0480*/  LDCU UR6, c[0x0][0x374] ;  /* 0x00006e80ff0677ac */ /* 0x000ea20008000800 */
[----:B------:R-:W-:Y:S01]  /*0490*/  LEA R10, R36, UR8, 0x2 ;  /* 0x00000008240a7c11 */ /* 0x000fe2000f8e10ff */
[----:B----4-:R-:W-:Y:S01]  /*04a0*/  VIADD R11, R7, 0xffffffff ;  /* 0xffffffff070b7836 */ /* 0x010fe20000000000 */
[----:B------:R-:W4:Y:S01]  /*04b0*/  S2UR UR7, SR_CTAID.X ;  /* 0x00000000000779c3 */ /* 0x000f220000002500 */
[----:B------:R-:W5:Y:S01]  /*04c0*/  LDCU.64 UR20, c[0x0][0x3c0] ;  /* 0x00007800ff1477ac */ /* 0x000f620008000a00 */
[----:B------:R-:W-:Y:S01]  /*04d0*/  R2UR UR23, R4 ;  /* 0x00000000041772ca */ /* 0x000fe200000e0000 */
[----:B------:R-:W-:Y:S04]  /*04e0*/  BSSY.RECONVERGENT B0, `(.L_x_6) ;  /* 0x0000011000007945 */ /* 0x000fe80003800200 */
[----:B------:R3:W-:Y:S01]  /*04f0*/  @!P0 STS [R10], RZ ;  /* 0x000000ff0a008388 */ /* 0x0007e20000000800 */
[----:B------:R-:W-:-:S03]  /*0500*/  NOP ;  /* 0x0000000000007918 */ /* 0x000fc60000000000 */
[----:B------:R3:W-:Y:S02]  /*0510*/  @!P3 STS [UR8+0x24], R2 ;  /* 0x00002402ff00b988 */ /* 0x0007e40008000808 */
[----:B--23--:R-:W-:Y:S02]  /*0520*/  UIMAD UR4, UR4, UR6, UR9 ;  /* 0x00000006040472a4 */ /* 0x00cfe4000f8e0209 */
[----:B------:R2:W-:Y:S02]  /*0530*/  @!P3 STS [UR8+0x20], R11 ;  /* 0x0000200bff00b988 */ /* 0x0005e40008000808 */
[----:B----4-:R-:W-:-:S04]  /*0540*/  UIMAD UR4, UR4, UR5, UR7 ;  /* 0x00000005040472a4 */ /* 0x010fc8000f8e0207 */
[----:B------:R-:W-:-:S04]  /*0550*/  UIMAD UR4, UR4, 0x180, URZ ;  /* 0x00000180040478a4 */ /* 0x000fc8000f8e02ff */
[----:B-----5:R-:W-:-:S04]  /*0560*/  UIADD3 UR24, UP0, UPT, UR4, UR20, URZ ;  /* 0x0000001404187290 */ /* 0x020fc8000ff1e0ff */
[----:B------:R-:W-:Y:S01]  /*0570*/  ULEA.HI.X.SX32 UR25, UR4, UR21, 0x1, UP0 ;  /* 0x0000001504197291 */ /* 0x000fe200080f0eff */
[----:B--2---:R-:W-:Y:S11]  /*0580*/  @P3 BRA `(.L_x_7) ;  /* 0x0000000000183947 */ /* 0x004ff60003800000 */
[----:B------:R-:W2:Y:S01]  /*0590*/  LDS R3, [UR8+0x8] ;  /* 0x00000808ff037984 */ /* 0x000ea20008000800 */
[----:B------:R-:W3:Y:S01]  /*05a0*/  LDC.64 R8, c[0x0][0x380] ;  /* 0x0000e000ff087b82 */ /* 0x000ee20000000a00 */
[----:B------:R-:W-:Y:S02]  /*05b0*/  IMAD.MOV.U32 R4, RZ, RZ, 0x70 ;  /* 0x00000070ff047424 */ /* 0x000fe400078e00ff */
[----:B---3--:R3:W-:Y:S03]  /*05c0*/  STS.64 [UR8], R8 ;  /* 0x00000008ff007988 */ /* 0x0087e60008000a08 */
[----:B--2---:R-:W-:-:S05]  /*05d0*/  LOP3.LUT R3, R3, 0x10, R4, 0xd8, !PT ;  /* 0x0000001003037812 */ /* 0x004fca00078ed804 */
[----:B------:R3:W-:Y:S02]  /*05e0*/  STS [UR8+0x8], R3 ;  /* 0x00000803ff007988 */ /* 0x0007e40008000808 */
.L_x_7:
[----:B------:R-:W-:Y:S05]  /*05f0*/  BSYNC.RECONVERGENT B0 ;  /* 0x0000000000007941 */ /* 0x000fea0003800200 */
.L_x_6:
[----:B------:R-:W-:Y:S04]  /*0600*/  BSSY.RECONVERGENT B0, `(.L_x_8) ;  /* 0x000000a000007945 */ /* 0x000fe80003800200 */
[----:B------:R-:W-:Y:S05]  /*0610*/  @P3 BRA `(.L_x_9) ;  /* 0x0000000000203947 */ /* 0x000fea0003800000 */
[----:B---3--:R-:W2:Y:S01]  /*0620*/  LDS R3, [UR8+0x34] ;  /* 0x00003408ff037984 */ /* 0x008ea20008000800 */
[----:B------:R-:W-:Y:S02]  /*0630*/  IMAD.MOV.U32 R4, RZ, RZ, 0x1f000000 ;  /* 0x1f000000ff047424 */ /* 0x000fe400078e00ff */
[----:B------:R-:W-:Y:S01]  /*0640*/  @!P3 IMAD.MOV.U32 R5, RZ, RZ, 0x7f ;  /* 0x0000007fff05b424 */ /* 0x000fe200078e00ff */
[----:B------:R-:W3:Y:S02]  /*0650*/  @!P3 LDS R6, [UR8+0x38] ;  /* 0x00003808ff06b984 */ /* 0x000ee40008000800 */
[----:B--2---:R-:W-:Y:S02]  /*0660*/  LOP3.LUT R3, R3, 0xff000000, R4, 0xb8, !PT ;  /* 0xff00000003037812 */ /* 0x004fe400078eb804 */
[----:B---3--:R-:W-:-:S03]  /*0670*/  @!P3 LOP3.LUT R4, R6, 0xff, R5, 0xb8, !PT ;  /* 0x000000ff0604b812 */ /* 0x008fc600078eb805 */
[----:B------:R2:W-:Y:S04]  /*0680*/  STS [UR8+0x34], R3 ;  /* 0x00003403ff007988 */ /* 0x0005e80008000808 */
[----:B------:R2:W-:Y:S02]  /*0690*/  @!P3 STS [UR8+0x38], R4 ;  /* 0x00003804ff00b988 */ /* 0x0005e40008000808 */
.L_x_9:
[----:B------:R-:W-:Y:S05]  /*06a0*/  BSYNC.RECONVERGENT B0 ;  /* 0x0000000000007941 */ /* 0x000fea0003800200 */
.L_x_8:
[----:B------:R-:W-:Y:S04]  /*06b0*/  BSSY.RECONVERGENT B0, `(.L_x_10) ;  /* 0x000000e000007945 */ /* 0x000fe80003800200 */
[----:B------:R-:W-:Y:S05]  /*06c0*/  @P3 BRA `(.L_x_11) ;  /* 0x0000000000303947 */ /* 0x000fea0003800000 */
[----:B--2---:R-:W2:Y:S01]  /*06d0*/  LDS R4, [UR8+0x34] ;  /* 0x00003408ff047984 */ /* 0x004ea20008000800 */
[----:B---3--:R-:W3:Y:S03]  /*06e0*/  LDC.64 R8, c[0x0][0x3a8] ;  /* 0x0000ea00ff087b82 */ /* 0x008ee60000000a00 */
[----:B------:R-:W4:Y:S01]  /*06f0*/  LDS R3, [UR8+0x1c] ;  /* 0x00001c08ff037984 */ /* 0x000f220008000800 */
[C---:B---3--:R-:W-:Y:S01]  /*0700*/  SHF.L.U64.HI R6, R8.reuse, 0x1, R9 ;  /* 0x0000000108067819 */ /* 0x048fe20000010209 */
[----:B------:R-:W-:-:S03]  /*0710*/  IMAD.SHL.U32 R5, R8, 0x2, RZ ;  /* 0x0000000208057824 */ /* 0x000fc600078e00ff */
[--C-:B------:R-:W-:Y:S02]  /*0720*/  SHF.R.U32.HI R8, RZ, 0x4, R6.reuse ;  /* 0x00000004ff087819 */ /* 0x100fe40000011606 */
[----:B------:R-:W-:-:S05]  /*0730*/  SHF.R.U64 R5, R5, 0x4, R6 ;  /* 0x0000000405057819 */ /* 0x000fca0000001206 */
[----:B------:R5:W-:Y:S01]  /*0740*/  STS [UR8+0xc], R5 ;  /* 0x00000c05ff007988 */ /* 0x000be20008000808 */
[----:B--2---:R-:W-:Y:S02]  /*0750*/  LOP3.LUT R4, R4, 0x7, RZ, 0xb8, !PT ;  /* 0x0000000704047812 */ /* 0x004fe400078eb8ff */
[----:B----4-:R-:W-:-:S03]  /*0760*/  LOP3.LUT R3, R3, 0xf, R8, 0xb8, !PT ;  /* 0x0000000f03037812 */ /* 0x010fc600078eb808 */
[----:B------:R5:W-:Y:S04]  /*0770*/  STS [UR8+0x34], R4 ;  /* 0x00003404ff007988 */ /* 0x000be80008000808 */
[----:B------:R5:W-:Y:S02]  /*0780*/  STS [UR8+0x1c], R3 ;  /* 0x00001c03ff007988 */ /* 0x000be40008000808 */
.L_x_11:
[----:B------:R-:W-:Y:S05]  /*0790*/  BSYNC.RECONVERGENT B0 ;  /* 0x0000000000007941 */ /* 0x000fea0003800200 */
.L_x_10:
[----:B------:R-:W-:Y:S04]  /*07a0*/  BSSY.RECONVERGENT B1, `(.L_x_12) ;  /* 0x000001a000017945 */ /* 0x000fe80003800200 */
[----:B------:R-:W-:Y:S04]  /*07b0*/  BSSY.RELIABLE B0, `(.L_x_13) ;  /* 0x0000015000007945 */ /* 0x000fe80003800100 */
[----:B------:R-:W-:Y:S05]  /*07c0*/  @P3 BRA `(.L_x_14) ;  /* 0x0000000000203947 */ /* 0x000fea0003800000 */
[----:B--23-5:R-:W2:Y:S02]  /*07d0*/  LDS R3, [UR8+0x34] ;  /* 0x00003408ff037984 */ /* 0x02cea40008000800 */
[----:B--2---:R-:W-:-:S05]  /*07e0*/  LOP3.LUT R3, R3, 0x38, RZ, 0xb8, !PT ;  /* 0x0000003803037812 */ /* 0x004fca00078eb8ff */
[----:B------:R2:W-:Y:S01]  /*07f0*/  STS [UR8+0x34], R3 ;  /* 0x00003403ff007988 */ /* 0x0005e20008000808 */
[----:B------:R-:W-:Y:S05]  /*0800*/  @P3 BRA `(.L_x_15) ;  /* 0x0000000000203947 */ /* 0x000fea0003800000 */
[----:B--2---:R-:W2:Y:S01]  /*0810*/  LDS R3, [UR8+0x8] ;  /* 0x00000808ff037984 */ /* 0x004ea20008000800 */
[----:B------:R-:W-:-:S05]  /*0820*/  IMAD.MOV.U32 R4, RZ, RZ, 0x780 ;  /* 0x00000780ff047424 */ /* 0x000fca00078e00ff */
[----:B--2---:R-:W-:-:S05]  /*0830*/  LOP3.LUT R3, R3, 0x500, R4, 0xd8, !PT ;  /* 0x0000050003037812 */ /* 0x004fca00078ed804 */
[----:B------:R4:W-:Y:S02]  /*0840*/  STS [UR8+0x8], R3 ;  /* 0x00000803ff007988 */ /* 0x0009e40008000808 */
.L_x_14:
[----:B------:R-:W-:Y:S05]  /*0850*/  @P3 BRA `(.L_x_16) ;  /* 0x0000000000283947 */ /* 0x000fea0003800000 */
[----:B--2345:R-:W2:Y:S02]  /*0860*/  LDS R3, [UR8+0x8] ;  /* 0x00000808ff037984 */ /* 0x03cea40008000800 */
[----:B--2---:R-:W-:-:S05]  /*0870*/  LOP3.LUT R3, R3, 0x1800, RZ, 0xb8, !PT ;  /* 0x0000180003037812 */ /* 0x004fca00078eb8ff */
[----:B------:R3:W-:Y:S02]  /*0880*/  STS [UR8+0x8], R3 ;  /* 0x00000803ff007988 */ /* 0x0007e40008000808 */
.L_x_15:
[----:B------:R-:W-:Y:S05]  /*0890*/  @P3 BREAK.RELIABLE B0 ;  /* 0x0000000000003942 */ /* 0x000fea0003800100 */
[----:B------:R-:W-:Y:S05]  /*08a0*/  @P3 BRA `(.L_x_17) ;  /* 0x0000000000243947 */ /* 0x000fea0003800000 */
[----:B------:R-:W4:Y:S01]  /*08b0*/  LDS R4, [UR8+0x8] ;  /* 0x00000808ff047984 */ /* 0x000f220008000800 */
[----:B--23--:R-:W-:-:S05]  /*08c0*/  IMAD.MOV.U32 R3, RZ, RZ, 0x6000 ;  /* 0x00006000ff037424 */ /* 0x00cfca00078e00ff */
[----:B----4-:R-:W-:-:S04]  /*08d0*/  LOP3.LUT R3, R4, 0x4000, R3, 0xd8, !PT ;  /* 0x0000400004037812 */ /* 0x010fc800078ed803 */
[----:B------:R-:W-:-:S05]  /*08e0*/  LOP3.LUT R3, R3, 0x400000, RZ, 0xb8, !PT ;  /* 0x0040000003037812 */ /* 0x000fca00078eb8ff */
[----:B------:R2:W-:Y:S02]  /*08f0*/  STS [UR8+0x8], R3 ;  /* 0x00000803ff007988 */ /* 0x0005e40008000808 */
.L_x_16:
[----:B------:R-:W-:Y:S05]  /*0900*/  BSYNC.RELIABLE B0 ;  /* 0x0000000000007941 */ /* 0x000fea0003800100 */
.L_x_13:
[----:B--2345:R-:W2:Y:S02]  /*0910*/  @!P3 LDS R3, [UR8+0x8] ;  /* 0x00000808ff03b984 */ /* 0x03cea40008000800 */
[----:B--2---:R-:W-:-:S05]  /*0920*/  @!P3 LOP3.LUT R3, R3, 0x8000, RZ, 0xb8, !PT ;  /* 0x000080000303b812 */ /* 0x004fca00078eb8ff */
[----:B------:R4:W-:Y:S02]  /*0930*/  @!P3 STS [UR8+0x8], R3 ;  /* 0x00000803ff00b988 */ /* 0x0009e40008000808 */
.L_x_17:
[----:B------:R-:W-:Y:S05]  /*0940*/  BSYNC.RECONVERGENT B1 ;  /* 0x0000000000017941 */ /* 0x000fea0003800200 */
.L_x_12:
[----:B------:R-:W-:Y:S05]  /*0950*/  WARPSYNC.ALL ;  /* 0x0000000000007948 */ /* 0x000fea0003800000 */
[----:B------:R-:W-:Y:S01]  /*0960*/  NOP ;  /* 0x0000000000007918 */ /* 0x000fe20000000000 */
[----:B--234-:R-:W2:Y:S02]  /*0970*/  LDC R3, c[0x0][0x39c] ;  /* 0x0000e700ff037b82 */ /* 0x01cea40000000800 */
[----:B--2---:R-:W-:Y:S01]  /*0980*/  VIADD R3, R3, 0xffffffff ;  /* 0xffffffff03037836 */ /* 0x004fe20000000000 */
[----:B------:R-:W-:Y:S06]  /*0990*/  @P0 BRA `(.L_x_18) ;  /* 0x0000000000300947 */ /* 0x000fec0003800000 */
[----:B------:R-:W2:Y:S01]  /*09a0*/  S2R R4, SR_LANEID ;  /* 0x0000000000047919 */ /* 0x000ea20000000000 */
[----:B------:R-:W-:Y:S05]  /*09b0*/  WARPSYNC.ALL ;  /* 0x0000000000007948 */ /* 0x000fea0003800000 */
[----:B------:R-:W-:Y:S01]  /*09c0*/  NOP ;  /* 0x0000000000007918 */ /* 0x000fe20000000000 */
[----:B--2---:R-:W-:-:S05]  /*09d0*/  IMAD.SHL.U32 R6, R4, 0x4, RZ ;  /* 0x0000000404067824 */ /* 0x004fca00078e00ff */
[----:B------:R-:W2:Y:S01]  /*09e0*/  LDS R9, [R6+UR8] ;  /* 0x0000000806097984 */ /* 0x000ea20008000800 */
[----:B------:R-:W-:-:S05]  /*09f0*/  IADD3 R4, P1, PT, R6, UR24, RZ ;  /* 0x0000001806047c10 */ /* 0x000fca000ff3e0ff */
[----:B------:R-:W-:-:S05]  /*0a00*/  IMAD.X R5, RZ, RZ, UR25, P1 ;  /* 0x00000019ff057e24 */ /* 0x000fca00088e06ff */
[----:B--2---:R2:W3:Y:S01]  /*0a10*/  ATOMG.E.EXCH.STRONG.GPU PT, RZ, [R4], R9 ;  /* 0x0000000904ff73a8 */ /* 0x0044e200041ee100 */
[----:B------:R-:W-:-:S04]  /*0a20*/  DEPBAR {5,4,3,2,1,0} ;  /* 0x0000003f0000791a */ /* 0x000fc80000000000 */
[----:B------:R-:W4:Y:S02]  /*0a30*/  CCTL.E.C.LDCU.IV.DEEP [UR24] ;  /* 0x0000000018007540 */ /* 0x000f240009c08000 */
[----:B----4-:R2:W-:Y:S01]  /*0a40*/  UTMACCTL.IV [UR24] ;  /* 0x00000000180079b9 */ /* 0x0105e20008000000 */
[----:B------:R-:W-:Y:S01]  /*0a50*/  NOP ;  /* 0x0000000000007918 */ /* 0x000fe20000000000 */
.L_x_18:
[----:B------:R-:W-:Y:S05]  /*0a60*/  @P0 BRA `(.L_x_19) ;  /* 0x00000000000c0947 */ /* 0x000fea0003800000 */
[----:B------:R0:W-:Y:S01]  /*0a70*/  UTMACMDFLUSH ;  /* 0x00000000000079b7 */ /* 0x0001e20000000000 */
[----:B------:R-:W-:Y:S05]  /*0a80*/  @P0 BRA `(.L_x_19) ;  /* 0x0000000000040947 */ /* 0x000fea0003800000 */
[----:B------:R-:W-:-:S04]  /*0a90*/  DEPBAR.LE SB0, 0x0 ;  /* 0x000080000000791a */ /* 0x000fc80000000000 */
.L_x_19:
[----:B------:R-:W-:Y:S05]  /*0aa0*/  WARPSYNC.ALL ;  /* 0x0000000000007948 */ /* 0x000fea0003800000 */
[----:B------:R-:W-:Y:S01]  /*0ab0*/  NOP ;  /* 0x0000000000007918 */ /* 0x000fe20000000000 */
[----:B---3--:R-:W-:Y:S06]  /*0ac0*/  BAR.SYNC.DEFER_BLOCKING 0x0 ;  /* 0x0000000000007b1d */ /* 0x008fec0000010000 */
[----:B------:R-:W-:Y:S02]  /*0ad0*/  BSSY.RECONVERGENT B1, `(.L_x_20) ;  /* 0x000000b000017945 */ /* 0x000fe40003800200 */
[----:B------:R-:W-:Y:S06]  /*0ae0*/  BAR.SYNC.DEFER_BLOCKING 0x0 ;  /* 0x0000000000007b1d */ /* 0x000fec0000010000 */
[----:B------:R3:W-:Y:S01]  /*0af0*/  @!P0 STS [R10], RZ ;  /* 0x000000ff0a008388 */ /* 0x0007e20000000800 */
[----:B------:R-:W-:Y:S01]  /*0b00*/  NOP ;  /* 0x0000000000007918 */ /* 0x000fe20000000000 */
[----:B------:R-:W-:Y:S05]  /*0b10*/  @P3 BRA `(.L_x_21) ;  /* 0x0000000000183947 */ /* 0x000fea0003800000 */
[----:B--2---:R-:W2:Y:S01]  /*0b20*/  LDS R4, [UR8+0x8] ;  /* 0x00000808ff047984 */ /* 0x004ea20008000800 */
[----:B------:R-:W4:Y:S01]  /*0b30*/  LDC.64 R8, c[0x0][0x388] ;  /* 0x0000e200ff087b82 */ /* 0x000f220000000a00 */
[----:B------:R-:W-:Y:S02]  /*0b40*/  IMAD.MOV.U32 R5, RZ, RZ, 0x70 ;  /* 0x00000070ff057424 */ /* 0x000fe400078e00ff */
[----:B----4-:R4:W-:Y:S03]  /*0b50*/  STS.64 [UR8], R8 ;  /* 0x00000008ff007988 */ /* 0x0109e60008000a08 */
[----:B--2---:R-:W-:-:S05]  /*0b60*/  LOP3.LUT R4, R4, 0x10, R5, 0xd8, !PT ;  /* 0x0000001004047812 */ /* 0x004fca00078ed805 */
[----:B------:R4:W-:Y:S02]  /*0b70*/  STS [UR8+0x8], R4 ;  /* 0x00000804ff007988 */ /* 0x0009e40008000808 */
.L_x_21:
[----:B--2---:R-:W-:Y:S05]  /*0b80*/  BSYNC.RECONVERGENT B1 ;  /* 0x0000000000017941 */ /* 0x004fea0003800200 */
.L_x_20:
[----:B------:R-:W-:Y:S04]  /*0b90*/  BSSY.RECONVERGENT B1, `(.L_x_22) ;  /* 0x000000a000017945 */ /* 0x000fe80003800200 */
[----:B------:R-:W-:Y:S05]  /*0ba0*/  @P3 BRA `(.L_x_23) ;  /* 0x0000000000203947 */ /* 0x000fea0003800000 */
[----:B----4-:R-:W2:Y:S01]  /*0bb0*/  LDS R4, [UR8+0x34] ;  /* 0x00003408ff047984 */ /* 0x010ea20008000800 */
[----:B------:R-:W-:Y:S02]  /*0bc0*/  IMAD.MOV.U32 R5, RZ, RZ, 0x3f000000 ;  /* 0x3f000000ff057424 */ /* 0x000fe400078e00ff */
[----:B------:R-:W-:Y:S01]  /*0bd0*/  @!P3 IMAD.MOV.U32 R6, RZ, RZ, 0x1f ;  /* 0x0000001fff06b424 */ /* 0x000fe200078e00ff */
[----:B------:R-:W4:Y:S02]  /*0be0*/  @!P3 LDS R9, [UR8+0x38] ;  /* 0x00003808ff09b984 */ /* 0x000f240008000800 */
[----:B--2---:R-:W-:Y:S02]  /*0bf0*/  LOP3.LUT R4, R4, 0xff000000, R5, 0xb8, !PT ;  /* 0xff00000004047812 */ /* 0x004fe400078eb805 */
[----:B----4-:R-:W-:-:S03]  /*0c00*/  @!P3 LOP3.LUT R5, R9, 0xff, R6, 0xb8, !PT ;  /* 0x000000ff0905b812 */ /* 0x010fc600078eb806 */
[----:B------:R2:W-:Y:S04]  /*0c10*/  STS [UR8+0x34], R4 ;  /* 0x00003404ff007988 */ /* 0x0005e80008000808 */
[----:B------:R2:W-:Y:S02]  /*0c20*/  @!P3 STS [UR8+0x38], R5 ;  /* 0x00003805ff00b988 */ /* 0x0005e40008000808 */
.L_x_23:
[----:B------:R-:W-:Y:S05]  /*0c30*/  BSYNC.RECONVERGENT B1 ;  /* 0x0000000000017941 */ /* 0x000fea0003800200 */
.L_x_22:
[----:B------:R-:W-:Y:S04]  /*0c40*/  BSSY.RECONVERGENT B1, `(.L_x_24) ;  /* 0x0000004000017945 */ /* 0x000fe80003800200 */
[----:B------:R-:W-:Y:S05]  /*0c50*/  @P3 BRA `(.L_x_25) ;  /* 0x0000000000083947 */ /* 0x000fea0003800000 */
[----:B------:R5:W-:Y:S04]  /*0c60*/  STS [UR8+0x24], R11 ;  /* 0x0000240bff007988 */ /* 0x000be80008000808 */
[----:B------:R5:W-:Y:S02]  /*0c70*/  STS [UR8+0x20], R3 ;  /* 0x00002003ff007988 */ /* 0x000be40008000808 */
.L_x_25:
[----:B------:R-:W-:Y:S05]  /*0c80*/  BSYNC.RECONVERGENT B1 ;  /* 0x0000000000017941 */ /* 0x000fea0003800200 */
.L_x_24:
[----:B------:R-:W-:Y:S04]  /*0c90*/  BSSY.RECONVERGENT B1, `(.L_x_26) ;  /* 0x000000e000017945 */ /* 0x000fe80003800200 */
[----:B------:R-:W-:Y:S05]  /*0ca0*/  @P3 BRA `(.L_x_27) ;  /* 0x0000000000303947 */ /* 0x000fea0003800000 */
[----:B--2---:R-:W2:Y:S01]  /*0cb0*/  LDS R5, [UR8+0x34] ;  /* 0x00003408ff057984 */ /* 0x004ea20008000800 */
[----:B----4-:R-:W4:Y:S03]  /*0cc0*/  LDC.64 R8, c[0x0][0x3b0] ;  /* 0x0000ec00ff087b82 */ /* 0x010f260000000a00 */
[----:B------:R-:W3:Y:S01]  /*0cd0*/  LDS R4, [UR8+0x1c] ;  /* 0x00001c08ff047984 */ /* 0x000ee20008000800 */
[C---:B----4-:R-:W-:Y:S01]  /*0ce0*/  SHF.L.U64.HI R9, R8.reuse, 0x1, R9 ;  /* 0x0000000108097819 */ /* 0x050fe20000010209 */
[----:B------:R-:W-:-:S03]  /*0cf0*/  IMAD.SHL.U32 R6, R8, 0x2, RZ ;  /* 0x0000000208067824 */ /* 0x000fc600078e00ff */
[--C-:B-----5:R-:W-:Y:S02]  /*0d00*/  SHF.R.U32.HI R11, RZ, 0x4, R9.reuse ;  /* 0x00000004ff0b7819 */ /* 0x120fe40000011609 */
[----:B------:R-:W-:-:S05]  /*0d10*/  SHF.R.U64 R6, R6, 0x4, R9 ;  /* 0x0000000406067819 */ /* 0x000fca0000001209 */
[----:B------:R4:W-:Y:S01]  /*0d20*/  STS [UR8+0xc], R6 ;  /* 0x00000c06ff007988 */ /* 0x0009e20008000808 */
[----:B--2---:R-:W-:Y:S02]  /*0d30*/  LOP3.LUT R5, R5, 0x7, RZ, 0xb8, !PT ;  /* 0x0000000705057812 */ /* 0x004fe400078eb8ff */
[----:B---3--:R-:W-:-:S03]  /*0d40*/  LOP3.LUT R4, R4, 0xf, R11, 0xb8, !PT ;  /* 0x0000000f04047812 */ /* 0x008fc600078eb80b */
[----:B------:R4:W-:Y:S04]  /*0d50*/  STS [UR8+0x34], R5 ;  /* 0x00003405ff007988 */ /* 0x0009e80008000808 */
[----:B------:R4:W-:Y:S02]  /*0d60*/  STS [UR8+0x1c], R4 ;  /* 0x00001c04ff007988 */ /* 0x0009e40008000808 */
.L_x_27:
[----:B------:R-:W-:Y:S05]  /*0d70*/  BSYNC.RECONVERGENT B1 ;  /* 0x0000000000017941 */ /* 0x000fea0003800200 */
.L_x_26:
[----:B------:R-:W-:Y:S04]  /*0d80*/  BSSY.RECONVERGENT B2, `(.L_x_28) ;  /* 0x000001a000027945 */ /* 0x000fe80003800200 */
[----:B------:R-:W-:Y:S04]  /*0d90*/  BSSY.RELIABLE B1, `(.L_x_29) ;  /* 0x0000015000017945 */ /* 0x000fe80003800100 */
[----:B------:R-:W-:Y:S05]  /*0da0*/  @P3 BRA `(.L_x_30) ;  /* 0x0000000000203947 */ /* 0x000fea0003800000 */
[----:B--2-4-:R-:W2:Y:S02]  /*0db0*/  LDS R4, [UR8+0x34] ;  /* 0x00003408ff047984 */ /* 0x014ea40008000800 */
[----:B--2---:R-:W-:-:S05]  /*0dc0*/  LOP3.LUT R4, R4, 0x38, RZ, 0xb8, !PT ;  /* 0x0000003804047812 */ /* 0x004fca00078eb8ff */
[----:B------:R2:W-:Y:S01]  /*0dd0*/  STS [UR8+0x34], R4 ;  /* 0x00003404ff007988 */ /* 0x0005e20008000808 */
[----:B------:R-:W-:Y:S05]  /*0de0*/  @P3 BRA `(.L_x_31) ;  /* 0x0000000000203947 */ /* 0x000fea0003800000 */
[----:B--2---:R-:W2:Y:S01]  /*0df0*/  LDS R4, [UR8+0x8] ;  /* 0x00000808ff047984 */ /* 0x004ea20008000800 */
[----:B------:R-:W-:-:S05]  /*0e00*/  IMAD.MOV.U32 R5, RZ, RZ, 0x780 ;  /* 0x00000780ff057424 */ /* 0x000fca00078e00ff */
[----:B--2---:R-:W-:-:S05]  /*0e10*/  LOP3.LUT R4, R4, 0x500, R5, 0xd8, !PT ;  /* 0x0000050004047812 */ /* 0x004fca00078ed805 */
[----:B------:R2:W-:Y:S02]  /*0e20*/  STS [UR8+0x8], R4 ;  /* 0x00000804ff007988 */ /* 0x0005e40008000808 */
.L_x_30:
[----:B------:R-:W-:Y:S05]  /*0e30*/  @P3 BRA `(.L_x_32) ;  /* 0x0000000000283947 */ /* 0x000fea0003800000 */
[----:B--2-4-:R-:W2:Y:S02]  /*0e40*/  LDS R4, [UR8+0x8] ;  /* 0x00000808ff047984 */ /* 0x014ea40008000800 */
[----:B--2---:R-:W-:-:S05]  /*0e50*/  LOP3.LUT R4, R4, 0x1800, RZ, 0xb8, !PT ;  /* 0x0000180004047812 */ /* 0x004fca00078eb8ff */
[----:B------:R4:W-:Y:S02]  /*0e60*/  STS [UR8+0x8], R4 ;  /* 0x00000804ff007988 */ /* 0x0009e40008000808 */
.L_x_31:
[----:B------:R-:W-:Y:S05]  /*0e70*/  @P3 BREAK.RELIABLE B1 ;  /* 0x0000000000013942 */ /* 0x000fea0003800100 */
[----:B------:R-:W-:Y:S05]  /*0e80*/  @P3 BRA `(.L_x_33) ;  /* 0x0000000000243947 */ /* 0x000fea0003800000 */
[----:B--2-4-:R-:W2:Y:S01]  /*0e90*/  LDS R4, [UR8+0x8] ;  /* 0x00000808ff047984 */ /* 0x014ea20008000800 */
[----:B------:R-:W-:-:S05]  /*0ea0*/  IMAD.MOV.U32 R5, RZ, RZ, 0x6000 ;  /* 0x00006000ff057424 */ /* 0x000fca00078e00ff */
[----:B--2---:R-:W-:-:S04]  /*0eb0*/  LOP3.LUT R4, R4, 0x6000, R5, 0xd8, !PT ;  /* 0x0000600004047812 */ /* 0x004fc800078ed805 */
[----:B------:R-:W-:-:S05]  /*0ec0*/  LOP3.LUT R4, R4, 0x400000, RZ, 0xb8, !PT ;  /* 0x0040000004047812 */ /* 0x000fca00078eb8ff */
[----:B------:R2:W-:Y:S02]  /*0ed0*/  STS [UR8+0x8], R4 ;  /* 0x00000804ff007988 */ /* 0x0005e40008000808 */
.L_x_32:
[----:B------:R-:W-:Y:S05]  /*0ee0*/  BSYNC.RELIABLE B1 ;  /* 0x0000000000017941 */ /* 0x000fea0003800100 */
.L_x_29:
[----:B--2-4-:R-:W2:Y:S02]  /*0ef0*/  @!P3 LDS R4, [UR8+0x8] ;  /* 0x00000808ff04b984 */ /* 0x014ea40008000800 */
[----:B--2---:R-:W-:-:S05]  /*0f00*/  @!P3 LOP3.LUT R4, R4, 0x8000, RZ, 0xb8, !PT ;  /* 0x000080000404b812 */ /* 0x004fca00078eb8ff */
[----:B------:R2:W-:Y:S02]  /*0f10*/  @!P3 STS [UR8+0x8], R4 ;  /* 0x00000804ff00b988 */ /* 0x0005e40008000808 */
.L_x_33:
[----:B------:R-:W-:Y:S05]  /*0f20*/  BSYNC.RECONVERGENT B2 ;  /* 0x0000000000027941 */ /* 0x000fea0003800200 */
.L_x_28:
[----:B------:R-:W-:Y:S05]  /*0f30*/  WARPSYNC.ALL ;  /* 0x0000000000007948 */ /* 0x000fea0003800000 */
[----:B------:R-:W-:Y:S01]  /*0f40*/  NOP ;  /* 0x0000000000007918 */ /* 0x000fe20000000000 */
[----:B------:R-:W-:-:S04]  /*0f50*/  UIADD3 UR5, UPT, UPT, UR4, 0x80, URZ ;  /* 0x0000008004057890 */ /* 0x000fc8000fffe0ff */
[----:B------:R-:W-:-:S04]  /*0f60*/  UIADD3 UR26, UP0, UPT, UR5, UR20, URZ ;  /* 0x00000014051a7290 */ /* 0x000fc8000ff1e0ff */
[----:B------:R-:W-:Y:S01]  /*0f70*/  ULEA.HI.X.SX32 UR27, UR5, UR21, 0x1, UP0 ;  /* 0x00000015051b7291 */ /* 0x000fe200080f0eff */
[----:B------:R-:W-:Y:S11]  /*0f80*/  @P0 BRA `(.L_x_34) ;  /* 0x0000000000300947 */ /* 0x000ff60003800000 */
[----:B--2-4-:R-:W2:Y:S01]  /*0f90*/  S2R R4, SR_LANEID ;  /* 0x0000000000047919 */ /* 0x014ea20000000000 */
[----:B------:R-:W-:Y:S05]  /*0fa0*/  WARPSYNC.ALL ;  /* 0x0000000000007948 */ /* 0x000fea0003800000 */
[----:B------:R-:W-:Y:S01]  /*0fb0*/  NOP ;  /* 0x0000000000007918 */ /* 0x000fe20000000000 */
[----:B--2---:R-:W-:-:S05]  /*0fc0*/  IMAD.SHL.U32 R6, R4, 0x4, RZ ;  /* 0x0000000404067824 */ /* 0x004fca00078e00ff */
[----:B------:R-:W2:Y:S01]  /*0fd0*/  LDS R9, [R6+UR8] ;  /* 0x0000000806097984 */ /* 0x000ea20008000800 */
[----:B------:R-:W-:-:S05]  /*0fe0*/  IADD3 R4, P1, PT, R6, UR26, RZ ;  /* 0x0000001a06047c10 */ /* 0x000fca000ff3e0ff */
[----:B------:R-:W-:-:S05]  /*0ff0*/  IMAD.X R5, RZ, RZ, UR27, P1 ;  /* 0x0000001bff057e24 */ /* 0x000fca00088e06ff */
[----:B--2---:R2:W4:Y:S01]  /*1000*/  ATOMG.E.EXCH.STRONG.GPU PT, RZ, [R4], R9 ;  /* 0x0000000904ff73a8 */ /* 0x00452200041ee100 */
[----:B------:R-:W-:-:S04]  /*1010*/  DEPBAR {5,4,3,2,1,0} ;  /* 0x0000003f0000791a */ /* 0x000fc80000000000 */
[----:B------:R-:W3:Y:S02]  /*1020*/  CCTL.E.C.LDCU.IV.DEEP [UR26] ;  /* 0x000000001a007540 */ /* 0x000ee40009c08000 */
[----:B---3--:R2:W-:Y:S01]  /*1030*/  UTMACCTL.IV [UR26] ;  /* 0x000000001a0079b9 */ /* 0x0085e20008000000 */
[----:B------:R-:W-:Y:S01]  /*1040*/  NOP ;  /* 0x0000000000007918 */ /* 0x000fe20000000000 */
.L_x_34:
[----:B------:R-:W-:Y:S05]  /*1050*/  @P0 BRA `(.L_x_35) ;  /* 0x00000000000c0947 */ /* 0x000fea0003800000 */
[----:B------:R0:W-:Y:S01]  /*1060*/  UTMACMDFLUSH ;  /* 0x00000000000079b7 */ /* 0x0001e20000000000 */
[----:B------:R-:W-:Y:S05]  /*1070*/  @P0 BRA `(.L_x_35) ;  /* 0x0000000000040947 */ /* 0x000fea0003800000 */
[----:B------:R-:W-:-:S04]  /*1080*/  DEPBAR.LE SB0, 0x0 ;  /* 0x000080000000791a */ /* 0x000fc80000000000 */
.L_x_35:
[----:B------:R-:W-:Y:S05]  /*1090*/  WARPSYNC.ALL ;  /* 0x0000000000007948 */ /* 0x000fea0003800000 */
[----:B------:R-:W-:Y:S01]  /*10a0*/  NOP ;  /* 0x0000000000007918 */ /* 0x000fe20000000000 */
[----:B----4-:R-:W-:Y:S06]  /*10b0*/  BAR.SYNC.DEFER_BLOCKING 0x0 ;  /* 0x0000000000007b1d */ /* 0x010fec0000010000 */
[----:B------:R-:W-:Y:S02]  /*10c0*/  BSSY.RECONVERGENT B2, `(.L_x_36) ;  /* 0x000000b000027945 */ /* 0x000fe40003800200 */
[----:B------:R-:W-:Y:S06]  /*10d0*/  BAR.SYNC.DEFER_BLOCKING 0x0 ;  /* 0x0000000000007b1d */ /* 0x000fec0000010000 */
[----:B------:R4:W-:Y:S01]  /*10e0*/  @!P0 STS [R10], RZ ;  /* 0x000000ff0a008388 */ /* 0x0009e20000000800 */
[----:B------:R-:W-:Y:S01]  /*10f0*/  NOP ;  /* 0x0000000000007918 */ /* 0x000fe20000000000 */
[----:B------:R-:W-:Y:S05]  /*1100*/  @P3 BRA `(.L_x_37) ;  /* 0x0000000000183947 */ /* 0x000fea0003800000 */
[----:B--2---:R-:W2:Y:S01]  /*1110*/  LDS R4, [UR8+0x8] ;  /* 0x00000808ff047984 */ /* 0x004ea20008000800 */
[----:B------:R-:W3:Y:S01]  /*1120*/  LDC.64 R8, c[0x0][0x390] ;  /* 0x0000e400ff087b82 */ /* 0x000ee20000000a00 */
[----:B------:R-:W-:Y:S02]  /*1130*/  IMAD.MOV.U32 R5, RZ, RZ, 0x70 ;  /* 0x00000070ff057424 */ /* 0x000fe400078e00ff */
[----:B---3--:R3:W-:Y:S03]  /*1140*/  STS.64 [UR8], R8 ;  /* 0x00000008ff007988 */ /* 0x0087e60008000a08 */
[----:B--2---:R-:W-:-:S05]  /*1150*/  LOP3.LUT R4, R4, 0x10, R5, 0xd8, !PT ;  /* 0x0000001004047812 */ /* 0x004fca00078ed805 */
[----:B------:R3:W-:Y:S02]  /*1160*/  STS [UR8+0x8], R4 ;  /* 0x00000804ff007988 */ /* 0x0007e40008000808 */
.L_x_37:
[----:B--2---:R-:W-:Y:S05]  /*1170*/  BSYNC.RECONVERGENT B2 ;  /* 0x0000000000027941 */ /* 0x004fea0003800200 */
.L_x_36:
[----:B------:R-:W-:Y:S04]  /*1180*/  BSSY.RECONVERGENT B3, `(.L_x_38) ;  /* 0x0000011000037945 */ /* 0x000fe80003800200 */
[----:B------:R-:W-:Y:S04]  /*1190*/  BSSY.RELIABLE B2, `(.L_x_39) ;  /* 0x000000e000027945 */ /* 0x000fe80003800100 */
[----:B------:R-:W-:Y:S05]  /*11a0*/  @P3 BRA `(.L_x_40) ;  /* 0x0000000000243947 */ /* 0x000fea0003800000 */
[----:B---3--:R-:W2:Y:S01]  /*11b0*/  LDS R4, [UR8+0x34] ;  /* 0x00003408ff047984 */ /* 0x008ea20008000800 */
[----:B------:R-:W-:-:S05]  /*11c0*/  IMAD.MOV.U32 R5, RZ, RZ, 0x3f000000 ;  /* 0x3f000000ff057424 */ /* 0x000fca00078e00ff */
[----:B--2---:R-:W-:-:S05]  /*11d0*/  LOP3.LUT R4, R4, 0xff000000, R5, 0xb8, !PT ;  /* 0xff00000004047812 */ /* 0x004fca00078eb805 */
[----:B------:R2:W-:Y:S01]  /*11e0*/  STS [UR8+0x34], R4 ;  /* 0x00003404ff007988 */ /* 0x0005e20008000808 */
[----:B------:R-:W-:Y:S05]  /*11f0*/  @P3 BRA `(.L_x_41) ;  /* 0x00000000001c3947 */ /* 0x000fea0003800000 */
[----:B--2---:R-:W2:Y:S01]  /*1200*/  LDS R4, [UR8+0x38] ;  /* 0x00003808ff047984 */ /* 0x004ea20008000800 */
[----:B------:R-:W-:-:S05]  /*1210*/  IMAD.MOV.U32 R5, RZ, RZ, 0x7f ;  /* 0x0000007fff057424 */ /* 0x000fca00078e00ff */
[----:B--2---:R-:W-:-:S05]  /*1220*/  LOP3.LUT R4, R4, 0xff, R5, 0xb8, !PT ;  /* 0x000000ff04047812 */ /* 0x004fca00078eb805 */
[----:B------:R2:W-:Y:S02]  /*1230*/  STS [UR8+0x38], R4 ;  /* 0x00003804ff007988 */ /* 0x0005e40008000808 */
.L_x_40:
[----:B------:R-:W-:Y:S05]  /*1240*/  @P3 BREAK.RELIABLE B2 ;  /* 0x0000000000023942 */ /* 0x000fea0003800100 */
[----:B------:R-:W-:Y:S05]  /*1250*/  @P3 BRA `(.L_x_42) ;  /* 0x00000000000c3947 */ /* 0x000fea0003800000 */
[----:B------:R2:W-:Y:S02]  /*1260*/  STS [UR8+0x20], R3 ;  /* 0x00002003ff007988 */ /* 0x0005e40008000808 */
.L_x_41:
[----:B------:R-:W-:Y:S05]  /*1270*/  BSYNC.RELIABLE B2 ;  /* 0x0000000000027941 */ /* 0x000fea0003800100 */
.L_x_39:
[----:B------:R2:W-:Y:S02]  /*1280*/  @!P3 STS [UR8+0x24], R2 ;  /* 0x00002402ff00b988 */ /* 0x0005e40008000808 */
.L_x_42:
[----:B------:R-:W-:Y:S05]  /*1290*/  BSYNC.RECONVERGENT B3 ;  /* 0x0000000000037941 */ /* 0x000fea0003800200 */
.L_x_38:
[----:B------:R-:W-:Y:S05]  /*12a0*/  WARPSYNC.ALL ;  /* 0x0000000000007948 */ /* 0x000fea0003800000 */
[----:B------:R-:W-:Y:S01]  /*12b0*/  NOP ;  /* 0x0000000000007918 */ /* 0x000fe20000000000 */
[----:B------:R-:W-:Y:S04]  /*12c0*/  BSSY.RECONVERGENT B3, `(.L_x_43) ;  /* 0x000000e000037945 */ /* 0x000fe80003800200 */
[----:B------:R-:W-:Y:S05]  /*12d0*/  @P3 BRA `(.L_x_44) ;  /* 0x0000000000303947 */ /* 0x000fea0003800000 */
[----:B--2--5:R-:W2:Y:S01]  /*12e0*/  LDS R3, [UR8+0x34] ;  /* 0x00003408ff037984 */ /* 0x024ea20008000800 */
[----:B---3--:R-:W3:Y:S03]  /*12f0*/  LDC.64 R4, c[0x0][0x3b8] ;  /* 0x0000ee00ff047b82 */ /* 0x008ee60000000a00 */
[----:B------:R-:W5:Y:S01]  /*1300*/  LDS R2, [UR8+0x1c] ;  /* 0x00001c08ff027984 */ /* 0x000f620008000800 */
[C---:B---3--:R-:W-:Y:S01]  /*1310*/  SHF.L.U64.HI R5, R4.reuse, 0x1, R5 ;  /* 0x0000000104057819 */ /* 0x048fe20000010205 */
[----:B------:R-:W-:-:S03]  /*1320*/  IMAD.SHL.U32 R4, R4, 0x2, RZ ;  /* 0x0000000204047824 */ /* 0x000fc600078e00ff */
[--C-:B------:R-:W-:Y:S02]  /*1330*/  SHF.R.U32.HI R9, RZ, 0x4, R5.reuse ;  /* 0x00000004ff097819 */ /* 0x100fe40000011605 */
[----:B------:R-:W-:-:S05]  /*1340*/  SHF.R.U64 R4, R4, 0x4, R5 ;  /* 0x0000000404047819 */ /* 0x000fca0000001205 */
[----:B------:R3:W-:Y:S01]  /*1350*/  STS [UR8+0xc], R4 ;  /* 0x00000c04ff007988 */ /* 0x0007e20008000808 */
[----:B--2---:R-:W-:Y:S02]  /*1360*/  LOP3.LUT R3, R3, 0x7, RZ, 0xb8, !PT ;  /* 0x0000000703037812 */ /* 0x004fe400078eb8ff */
[----:B-----5:R-:W-:-:S03]  /*1370*/  LOP3.LUT R2, R2, 0xf, R9, 0xb8, !PT ;  /* 0x0000000f02027812 */ /* 0x020fc600078eb809 */
[----:B------:R3:W-:Y:S04]  /*1380*/  STS [UR8+0x34], R3 ;  /* 0x00003403ff007988 */ /* 0x0007e80008000808 */
[----:B------:R3:W-:Y:S02]  /*1390*/  STS [UR8+0x1c], R2 ;  /* 0x00001c02ff007988 */ /* 0x0007e40008000808 */
.L_x_44:
[----:B------:R-:W-:Y:S05]  /*13a0*/  BSYNC.RECONVERGENT B3 ;  /* 0x0000000000037941 */ /* 0x000fea0003800200 */
.L_x_43:
[----:B------:R-:W-:Y:S04]  /*13b0*/  BSSY.RECONVERGENT B4, `(.L_x_45) ;  /* 0x000001a000047945 */ /* 0x000fe80003800200 */
[----:B------:R-:W-:Y:S04]  /*13c0*/  BSSY.RELIABLE B3, `(.L_x_46) ;  /* 0x0000015000037945 */ /* 0x000fe80003800100 */
[----:B------:R-:W-:Y:S05]  /*13d0*/  @P3 BRA `(.L_x_47) ;  /* 0x0000000000203947 */ /* 0x000fea0003800000 */
[----:B--23--:R-:W2:Y:S02]  /*13e0*/  LDS R2, [UR8+0x34] ;  /* 0x00003408ff027984 */ /* 0x00cea40008000800 */
[----:B--2---:R-:W-:-:S05]  /*13f0*/  LOP3.LUT R2, R2, 0x38, RZ, 0xb8, !PT ;  /* 0x0000003802027812 */ /* 0x004fca00078eb8ff */
[----:B------:R2:W-:Y:S01]  /*1400*/  STS [UR8+0x34], R2 ;  /* 0x00003402ff007988 */ /* 0x0005e20008000808 */
[----:B------:R-:W-:Y:S05]  /*1410*/  @P3 BRA `(.L_x_48) ;  /* 0x0000000000203947 */ /* 0x000fea0003800000 */
[----:B--2---:R-:W2:Y:S01]  /*1420*/  LDS R2, [UR8+0x8] ;  /* 0x00000808ff027984 */ /* 0x004ea20008000800 */
[----:B-----5:R-:W-:-:S05]  /*1430*/  IMAD.MOV.U32 R3, RZ, RZ, 0x780 ;  /* 0x00000780ff037424 */ /* 0x020fca00078e00ff */
[----:B--2---:R-:W-:-:S05]  /*1440*/  LOP3.LUT R2, R2, 0x500, R3, 0xd8, !PT ;  /* 0x0000050002027812 */ /* 0x004fca00078ed803 */
[----:B------:R2:W-:Y:S02]  /*1450*/  STS [UR8+0x8], R2 ;  /* 0x00000802ff007988 */ /* 0x0005e40008000808 */
.L_x_47:
[----:B------:R-:W-:Y:S05]  /*1460*/  @P3 BRA `(.L_x_49) ;  /* 0x0000000000283947 */ /* 0x000fea0003800000 */
[----:B--23--:R-:W2:Y:S02]  /*1470*/  LDS R2, [UR8+0x8] ;  /* 0x00000808ff027984 */ /* 0x00cea40008000800 */
[----:B--2---:R-:W-:-:S05]  /*1480*/  LOP3.LUT R2, R2, 0x1800, RZ, 0xb8, !PT ;  /* 0x0000180002027812 */ /* 0x004fca00078eb8ff */
[----:B------:R3:W-:Y:S02]  /*1490*/  STS [UR8+0x8], R2 ;  /* 0x00000802ff007988 */ /* 0x0007e40008000808 */
.L_x_48:
[----:B------:R-:W-:Y:S05]  /*14a0*/  @P3 BREAK.RELIABLE B3 ;  /* 0x0000000000033942 */ /* 0x000fea0003800100 */
[----:B------:R-:W-:Y:S05]  /*14b0*/  @P3 BRA `(.L_x_50) ;  /* 0x0000000000243947 */ /* 0x000fea0003800000 */
[----:B--23--:R-:W2:Y:S01]  /*14c0*/  LDS R2, [UR8+0x8] ;  /* 0x00000808ff027984 */ /* 0x00cea20008000800 */
[----:B-----5:R-:W-:-:S05]  /*14d0*/  IMAD.MOV.U32 R3, RZ, RZ, 0x6000 ;  /* 0x00006000ff037424 */ /* 0x020fca00078e00ff */
[----:B--2---:R-:W-:-:S04]  /*14e0*/  LOP3.LUT R2, R2, 0x6000, R3, 0xd8, !PT ;  /* 0x0000600002027812 */ /* 0x004fc800078ed803 */
[----:B------:R-:W-:-:S05]  /*14f0*/  LOP3.LUT R2, R2, 0x400000, RZ, 0xb8, !PT ;  /* 0x0040000002027812 */ /* 0x000fca00078eb8ff */
[----:B------:R2:W-:Y:S02]  /*1500*/  STS [UR8+0x8], R2 ;  /* 0x00000802ff007988 */ /* 0x0005e40008000808 */
.L_x_49:
[----:B------:R-:W-:Y:S05]  /*1510*/  BSYNC.RELIABLE B3 ;  /* 0x0000000000037941 */ /* 0x000fea0003800100 */
.L_x_46:
[----:B--23--:R-:W2:Y:S02]  /*1520*/  @!P3 LDS R2, [UR8+0x8] ;  /* 0x00000808ff02b984 */ /* 0x00cea40008000800 */
[----:B--2---:R-:W-:-:S05]  /*1530*/  @!P3 LOP3.LUT R2, R2, 0x8000, RZ, 0xb8, !PT ;  /* 0x000080000202b812 */ /* 0x004fca00078eb8ff */
[----:B------:R2:W-:Y:S02]  /*1540*/  @!P3 STS [UR8+0x8], R2 ;  /* 0x00000802ff00b988 */ /* 0x0005e40008000808 */
.L_x_50:
[----:B------:R-:W-:Y:S05]  /*1550*/  BSYNC.RECONVERGENT B4 ;  /* 0x0000000000047941 */ /* 0x000fea0003800200 */
.L_x_45:
[----:B------:R-:W-:Y:S05]  /*1560*/  WARPSYNC.ALL ;  /* 0x0000000000007948 */ /* 0x000fea0003800000 */
[----:B------:R-:W-:Y:S01]  /*1570*/  NOP ;  /* 0x0000000000007918 */ /* 0x000fe20000000000 */
[----:B------:R-:W-:-:S04]  /*1580*/  UIADD3 UR4, UPT, UPT, UR4, 0x100, URZ ;  /* 0x0000010004047890 */ /* 0x000fc8000fffe0ff */
[----:B------:R-:W-:-:S04]  /*1590*/  UIADD3 UR20, UP0, UPT, UR4, UR20, URZ ;  /* 0x0000001404147290 */ /* 0x000fc8000ff1e0ff */
[----:B------:R-:W-:Y:S01]  /*15a0*/  ULEA.HI.X.SX32 UR21, UR4, UR21, 0x1, UP0 ;  /* 0x0000001504157291 */ /* 0x000fe200080f0eff */
[----:B------:R-:W-:Y:S11]  /*15b0*/  @P0 BRA `(.L_x_51) ;  /* 0x0000000000300947 */ /* 0x000ff60003800000 */
[----:B--23--:R-:W2:Y:S01]  /*15c0*/  S2R R2, SR_LANEID ;  /* 0x0000000000027919 */ /* 0x00cea20000000000 */
[----:B------:R-:W-:Y:S05]  /*15d0*/  WARPSYNC.ALL ;  /* 0x0000000000007948 */ /* 0x000fea0003800000 */
[----:B------:R-:W-:Y:S01]  /*15e0*/  NOP ;  /* 0x0000000000007918 */ /* 0x000fe20000000000 */
[----:B--2---:R-:W-:-:S05]  /*15f0*/  IMAD.SHL.U32 R4, R2, 0x4, RZ ;  /* 0x0000000402047824 */ /* 0x004fca00078e00ff */
[----:B------:R-:W2:Y:S01]  /*1600*/  LDS R5, [R4+UR8] ;  /* 0x0000000804057984 */ /* 0x000ea20008000800 */
[----:B------:R-:W-:-:S05]  /*1610*/  IADD3 R2, P1, PT, R4, UR20, RZ ;  /* 0x0000001404027c10 */ /* 0x000fca000ff3e0ff */
[----:B-----5:R-:W-:-:S05]  /*1620*/  IMAD.X R3, RZ, RZ, UR21, P1 ;  /* 0x00000015ff037e24 */ /* 0x020fca00088e06ff */
[----:B--2---:R2:W3:Y:S01]  /*1630*/  ATOMG.E.EXCH.STRONG.GPU PT, RZ, [R2], R5 ;  /* 0x0000000502ff73a8 */ /* 0x0044e200041ee100 */
[----:B------:R-:W-:-:S04]  /*1640*/  DEPBAR {5,4,3,2,1,0} ;  /* 0x0000003f0000791a */ /* 0x000fc80000000000 */
[----:B------:R-:W5:Y:S02]  /*1650*/  CCTL.E.C.LDCU.IV.DEEP [UR20] ;  /* 0x0000000014007540 */ /* 0x000f640009c08000 */
[----:B-----5:R2:W-:Y:S01]  /*1660*/  UTMACCTL.IV [UR20] ;  /* 0x00000000140079b9 */ /* 0x0205e20008000000 */
[----:B------:R-:W-:Y:S01]  /*1670*/  NOP ;  /* 0x0000000000007918 */ /* 0x000fe20000000000 */
.L_x_51:
[----:B------:R-:W-:Y:S05]  /*1680*/  @P0 BRA `(.L_x_52) ;  /* 0x00000000000c0947 */ /* 0x000fea0003800000 */
[----:B------:R0:W-:Y:S01]  /*1690*/  UTMACMDFLUSH ;  /* 0x00000000000079b7 */ /* 0x0001e20000000000 */
[----:B------:R-:W-:Y:S05]  /*16a0*/  @P0 BRA `(.L_x_52) ;  /* 0x0000000000040947 */ /* 0x000fea0003800000 */
[----:B------:R-:W-:-:S04]  /*16b0*/  DEPBAR.LE SB0, 0x0 ;  /* 0x000080000000791a */ /* 0x000fc80000000000 */
.L_x_52:
[----:B------:R-:W-:Y:S05]  /*16c0*/  WARPSYNC.ALL ;  /* 0x0000000000007948 */ /* 0x000fea0003800000 */
[----:B------:R-:W-:Y:S01]  /*16d0*/  NOP ;  /* 0x0000000000007918 */ /* 0x000fe20000000000 */
[----:B---3--:R-:W-:Y:S01]  /*16e0*/  BAR.SYNC.DEFER_BLOCKING 0x0 ;  /* 0x0000000000007b1d */ /* 0x008fe20000010000 */
[----:B--2---:R-:W-:Y:S01]  /*16f0*/  SHF.R.U32.HI R2, RZ, 0x5, R0 ;  /* 0x00000005ff027819 */ /* 0x004fe20000011600 */
[----:B------:R-:W-:-:S03]  /*1700*/  UIADD3 UR15, UPT, UPT, UR8, 0x9020, URZ ;  /* 0x00009020080f7890 */ /* 0x000fc6000fffe0ff */
[----:B------:R-:W-:Y:S01]  /*1710*/  R2UR UR22, R2 ;  /* 0x00000000021672ca */ /* 0x000fe200000e0000 */
[----:B------:R-:W-:Y:S01]  /*1720*/  VOTEU.ALL UP0, P3 ;  /* 0x0000000000ff7886 */ /* 0x000fe20001800000 */
[----:B------:R-:W-:Y:S01]  /*1730*/  UMOV UR4, 0x1 ;  /* 0x0000000100047882 */ /* 0x000fe20000000000 */
[----:B------:R-:W-:Y:S01]  /*1740*/  VOTEU.ALL UP1, P3 ;  /* 0x0000000000ff7886 */ /* 0x000fe20001820000 */
[----:B------:R-:W-:Y:S02]  /*1750*/  BSSY.RECONVERGENT B4, `(.L_x_53) ;  /* 0x0000018000047945 */ /* 0x000fe40003800200 */
[----:B------:R-:W-:-:S04]  /*1760*/  @!UP0 UIADD3 UR10, UPT, UPT, -UR4, 0x100000, URZ ;  /* 0x00100000040a8890 */ /* 0x000fc8000fffe1ff */
[----:B------:R-:W-:Y:S02]  /*1770*/  @!UP0 USHF.L.U32 UR11, UR10, 0xb, URZ ;  /* 0x0000000b0a0b8899 */ /* 0x000fe400080006ff */
[----:B------:R-:W-:Y:S02]  /*1780*/  @!UP0 USHF.L.U32 UR10, UR10, 0x1, URZ ;  /* 0x000000010a0a8899 */ /* 0x000fe400080006ff */
[----:B------:R-:W-:-:S04]  /*1790*/  @!UP0 UIADD3 UR4, UPT, UPT, -UR4, 0x100000, URZ ;  /* 0x0010000004048890 */ /* 0x000fc8000fffe1ff */
[----:B------:R-:W-:Y:S02]  /*17a0*/  @!UP0 USHF.L.U32 UR5, UR4, 0xb, URZ ;  /* 0x0000000b04058899 */ /* 0x000fe400080006ff */
[----:B------:R-:W-:Y:S01]  /*17b0*/  @!UP0 USHF.L.U32 UR4, UR4, 0x1, URZ ;  /* 0x0000000104048899 */ /* 0x000fe200080006ff */
[----:B------:R-:W-:Y:S01]  /*17c0*/  VOTEU.ALL UP0, P3 ;  /* 0x0000000000ff7886 */ /* 0x000fe20001800000 */
[----:B------:R-:W2:Y:S04]  /*17d0*/  FENCE.VIEW.ASYNC.S ;  /* 0x00000000000073c6 */ /* 0x000ea80000000000 */
[----:B--2---:R2:W3:Y:S06]  /*17e0*/  @!UP0 SYNCS.EXCH.64 URZ, [UR8+0x9000], UR10 ;  /* 0x0090000a08ff85b2 */ /* 0x0044ec0008000100 */
[----:B------:R2:W3:Y:S02]  /*17f0*/  @!UP1 SYNCS.EXCH.64 URZ, [UR8+0x9020], UR4 ;  /* 0x0090200408ff95b2 */ /* 0x0004e40008000100 */
[----:B---3--:R-:W-:Y:S06]  /*1800*/  BAR.SYNC.DEFER_BLOCKING 0x0 ;  /* 0x0000000000007b1d */ /* 0x008fec0000010000 */
[----:B------:R-:W-:Y:S05]  /*1810*/  @P3 BRA `(.L_x_54) ;  /* 0x00000000002c3947 */ /* 0x000fea0003800000 */
[----:B--2---:R-:W-:Y:S02]  /*1820*/  UMOV UR4, 0x1 ;  /* 0x0000000100047882 */ /* 0x004fe40000000000 */
[----:B------:R-:W-:-:S04]  /*1830*/  UIADD3 UR10, UPT, UPT, -UR4, 0x100000, URZ ;  /* 0x00100000040a7890 */ /* 0x000fc8000fffe1ff */
[----:B------:R-:W-:Y:S02]  /*1840*/  USHF.L.U32 UR11, UR10, 0xb, URZ ;  /* 0x0000000b0a0b7899 */ /* 0x000fe400080006ff */
[----:B------:R-:W-:Y:S02]  /*1850*/  USHF.L.U32 UR10, UR10, 0x1, URZ ;  /* 0x000000010a0a7899 */ /* 0x000fe400080006ff */
[----:B------:R-:W-:-:S04]  /*1860*/  UIADD3 UR4, UPT, UPT, -UR4, 0x100000, URZ ;  /* 0x0010000004047890 */ /* 0x000fc8000fffe1ff */
[----:B------:R-:W-:Y:S02]  /*1870*/  USHF.L.U32 UR5, UR4, 0xb, URZ ;  /* 0x0000000b04057899 */ /* 0x000fe400080006ff */
[----:B------:R-:W-:Y:S01]  /*1880*/  USHF.L.U32 UR4, UR4, 0x1, URZ ;  /* 0x0000000104047899 */ /* 0x000fe200080006ff */
[----:B------:R-:W2:Y:S03]  /*1890*/  FENCE.VIEW.ASYNC.S ;  /* 0x00000000000073c6 */ /* 0x000ea60000000000 */
[----:B--2---:R3:W2:Y:S08]  /*18a0*/  SYNCS.EXCH.64 URZ, [UR8+0x9008], UR10 ;  /* 0x0090080a08ff75b2 */ /* 0x0046b00008000100 */
[----:B------:R3:W4:Y:S02]  /*18b0*/  SYNCS.EXCH.64 URZ, [UR8+0x9028], UR4 ;  /* 0x0090280408ff75b2 */ /* 0x0007240008000100 */
[----:B---3--:R-:W-:Y:S01]  /*18c0*/  NOP ;  /* 0x0000000000007918 */ /* 0x008fe20000000000 */
.L_x_54:
[----:B--2---:R-:W-:Y:S05]  /*18d0*/  BSYNC.RECONVERGENT B4 ;  /* 0x0000000000047941 */ /* 0x004fea0003800200 */
.L_x_53:
[----:B----4-:R-:W-:Y:S01]  /*18e0*/  BAR.SYNC.DEFER_BLOCKING 0x0 ;  /* 0x0000000000007b1d */ /* 0x010fe20000010000 */
[----:B------:R-:W-:Y:S01]  /*18f0*/  USHF.L.U32 UR19, UR7, 0x7, URZ ;  /* 0x0000000707137899 */ /* 0x000fe200080006ff */
[----:B------:R-:W-:Y:S01]  /*1900*/  ISETP.GE.AND P0, PT, R7, 0x1, PT ;  /* 0x000000010700780c */ /* 0x000fe20003f06270 */
[----:B------:R-:W-:-:S03]  /*1910*/  USHF.L.U32 UR14, UR9, 0x6, URZ ;  /* 0x00000006090e7899 */ /* 0x000fc600080006ff */
[----:B------:R-:W-:Y:S04]  /*1920*/  BSSY.RECONVERGENT B4, `(.L_x_55) ;  /* 0x000000d000047945 */ /* 0x000fe80003800200 */
[----:B------:R-:W-:Y:S05]  /*1930*/  @P3 BRA `(.L_x_56) ;  /* 0x00000000002c3947 */ /* 0x000fea0003800000 */
[----:B------:R-:W-:Y:S02]  /*1940*/  UMOV UR4, 0x1 ;  /* 0x0000000100047882 */ /* 0x000fe40000000000 */
[----:B------:R-:W-:-:S04]  /*1950*/  UIADD3 UR10, UPT, UPT, -UR4, 0x100000, URZ ;  /* 0x00100000040a7890 */ /* 0x000fc8000fffe1ff */
[----:B------:R-:W-:Y:S02]  /*1960*/  USHF.L.U32 UR11, UR10, 0xb, URZ ;  /* 0x0000000b0a0b7899 */ /* 0x000fe400080006ff */
[----:B------:R-:W-:Y:S02]  /*1970*/  USHF.L.U32 UR10, UR10, 0x1, URZ ;  /* 0x000000010a0a7899 */ /* 0x000fe400080006ff */
[----:B------:R-:W-:-:S04]  /*1980*/  UIADD3 UR4, UPT, UPT, -UR4, 0x100000, URZ ;  /* 0x0010000004047890 */ /* 0x000fc8000fffe1ff */
[----:B------:R-:W-:Y:S02]  /*1990*/  USHF.L.U32 UR5, UR4, 0xb, URZ ;  /* 0x0000000b04057899 */ /* 0x000fe400080006ff */
[----:B------:R-:W-:Y:S01]  /*19a0*/  USHF.L.U32 UR4, UR4, 0x1, URZ ;  /* 0x0000000104047899 */ /* 0x000fe200080006ff */
[----:B------:R-:W2:Y:S03]  /*19b0*/  FENCE.VIEW.ASYNC.S ;  /* 0x00000000000073c6 */ /* 0x000ea60000000000 */
[----:B--2---:R2:W3:Y:S08]  /*19c0*/  SYNCS.EXCH.64 URZ, [UR8+0x9010], UR10 ;  /* 0x0090100a08ff75b2 */ /* 0x0044f00008000100 */
[----:B------:R2:W4:Y:S01]  /*19d0*/  SYNCS.EXCH.64 URZ, [UR8+0x9030], UR4 ;  /* 0x0090300408ff75b2 */ /* 0x0005220008000100 */
[----:B------:R-:W-:Y:S01]  /*19e0*/  NOP ;  /* 0x0000000000007918 */ /* 0x000fe20000000000 */
.L_x_56:
[----:B--2---:R-:W-:Y:S05]  /*19f0*/  BSYNC.RECONVERGENT B4 ;  /* 0x0000000000047941 */ /* 0x004fea0003800200 */
.L_x_55:
[----:B------:R-:W-:Y:S05]  /*1a00*/  @!P0 BRA `(.L_x_57) ;  /* 0x0000000800208947 */ /* 0x000fea0003800000 */
[----:B---34-:R-:W-:Y:S01]  /*1a10*/  BAR.SYNC.DEFER_BLOCKING 0x0 ;  /* 0x0000000000007b1d */ /* 0x018fe20000010000 */
[----:B------:R-:W-:Y:S01]  /*1a20*/  @!P3 IMAD.MOV.U32 R2, RZ, RZ, 0x3000 ;  /* 0x00003000ff02b424 */ /* 0x000fe200078e00ff */
[----:B------:R-:W-:Y:S02]  /*1a30*/  ELECT P1, URZ, PT ;  /* 0x0000000000ff782f */ /* 0x000fe40003820000 */
[----:B------:R-:W-:Y:S02]  /*1a40*/  ELECT P0, URZ, PT ;  /* 0x0000000000ff782f */ /* 0x000fe40003800000 */
[C---:B------:R-:W-:Y:S01]  /*1a50*/  ISETP.LT.U32.AND P1, PT, R36.reuse, 0x20, P1 ;  /* 0x000000202400780c */ /* 0x040fe20000f21070 */
[----:B------:R-:W-:Y:S01]  /*1a60*/  UMOV UR11, UR19 ;  /* 0x00000013000b7c82 */ /* 0x000fe20008000000 */
[----:B------:R-:W-:Y:S01]  /*1a70*/  ISETP.LT.U32.AND P0, PT, R36, 0x20, P0 ;  /* 0x000000202400780c */ /* 0x000fe20000701070 */
[----:B------:R-:W-:Y:S01]  /*1a80*/  UIADD3 UR4, UPT, UPT, UR8, 0x6000, URZ ;  /* 0x0000600008047890 */ /* 0x000fe2000fffe0ff */
[----:B------:R-:W-:-:S09]  /*1a90*/  UMOV UR6, UR14 ;  /* 0x0000000e00067c82 */ /* 0x000fd20008000000 */
[----:B------:R-:W-:Y:S01]  /*1aa0*/  VOTEU.ANY UP0, P1 ;  /* 0x0000000000ff7886 */ /* 0x000fe20000800100 */
[----:B------:R-:W-:Y:S01]  /*1ab0*/  VOTEU.ANY UP2, P1 ;  /* 0x0000000000ff7886 */ /* 0x000fe20000840100 */
[----:B------:R-:W-:Y:S01]  /*1ac0*/  VOTEU.ANY UP1, P0 ;  /* 0x0000000000ff7886 */ /* 0x000fe20000020100 */
[----:B------:R-:W-:Y:S01]  /*1ad0*/  VOTEU.ANY UP3, P0 ;  /* 0x0000000000ff7886 */ /* 0x000fe20000060100 */
[----:B------:R2:W-:Y:S01]  /*1ae0*/  @!P3 SYNCS.ARRIVE.TRANS64 RZ, [UR8+0x9000], R2 ;  /* 0x00900002ffffb9a7 */ /* 0x0005e20008000008 */
[----:B------:R3:W-:Y:S06]  /*1af0*/  MEMBAR.ALL.CTA ;  /* 0x0000000000007992 */ /* 0x0007ec0000008000 */
[----:B---3--:R-:W3:Y:S01]  /*1b00*/  FENCE.VIEW.ASYNC.S ;  /* 0x00000000000073c6 */ /* 0x008ee20000000000 */
[----:B------:R-:W-:Y:S01]  /*1b10*/  @UP0 UIADD3 UR9, UPT, UPT, UR8, 0x9000, URZ ;  /* 0x0000900008090890 */ /* 0x000fe2000fffe0ff */
[----:B------:R-:W-:Y:S01]  /*1b20*/  @UP0 UMOV UR10, URZ ;  /* 0x000000ff000a0c82 */ /* 0x000fe20008000000 */
[----:B------:R-:W-:Y:S01]  /*1b30*/  @UP1 UIADD3 UR5, UPT, UPT, UR8, 0x9000, URZ ;  /* 0x0000900008051890 */ /* 0x000fe2000fffe0ff */
[----:B------:R-:W-:Y:S01]  /*1b40*/  @UP1 UMOV UR7, URZ ;  /* 0x000000ff00071c82 */ /* 0x000fe20008000000 */
[----:B------:R-:W-:Y:S01]  /*1b50*/  UISETP.NE.U32.AND UP0, UPT, UR22, URZ, UPT ;  /* 0x000000ff1600728c */ /* 0x000fe2000bf05070 */
[----:B---3--:R-:W-:Y:S06]  /*1b60*/  BAR.SYNC.DEFER_BLOCKING 0x0 ;  /* 0x0000000000007b1d */ /* 0x008fec0000010000 */
[----:B------:R2:W-:Y:S02]  /*1b70*/  @UP2 UTMALDG.2D [UR8], [UR24] ;  /* 0x00000008180025b4 */ /* 0x0005e40008008000 */
[----:B------:R-:W-:Y:S06]  /*1b80*/  BAR.SYNC.DEFER_BLOCKING 0x0 ;  /* 0x0000000000007b1d */ /* 0x000fec0000010000 */
[----:B------:R2:W-:Y:S02]  /*1b90*/  @UP3 UTMALDG.2D [UR4], [UR26] ;  /* 0x000000041a0035b4 */ /* 0x0005e40008008000 */
[----:B------:R-:W-:Y:S06]  /*1ba0*/  BAR.SYNC.DEFER_BLOCKING 0x0 ;  /* 0x0000000000007b1d */ /* 0x000fec0000010000 */
[----:B------:R-:W3:Y:S02]  /*1bb0*/  SYNCS.PHASECHK.TRANS64.TRYWAIT P0, [UR8+0x9000], RZ ;  /* 0x009000ffff0075a7 */ /* 0x000ee40008001108 */
[----:B--23--:R-:W-:Y:S05]  /*1bc0*/  @!P0 BRA `(.L_x_58) ;  /* 0x0000000c006c8947 */ /* 0x00cfea0003800000 */
.L_x_74:
[----:B------:R-:W-:Y:S05]  /*1bd0*/  BRA.U UP0, `(.L_x_59) ;  /* 0x0000000100547547 */ /* 0x000fea000b800000 */
[----:B------:R-:W-:Y:S02]  /*1be0*/  USHF.R.U32.HI UR5, URZ, 0x4, UR8 ;  /* 0x00000004ff057899 */ /* 0x000fe40008011608 */
[----:B------:R-:W-:Y:S02]  /*1bf0*/  USHF.R.U32.HI UR6, URZ, 0x4, UR4 ;  /* 0x00000004ff067899 */ /* 0x000fe40008011604 */
[----:B------:R-:W-:Y:S02]  /*1c00*/  USGXT.U32 UR4, UR5, 0xe ;  /* 0x0000000e0504789a */ /* 0x000fe40008000000 */
[----:B------:R-:W-:Y:S01]  /*1c10*/  USGXT.U32 UR6, UR6, 0xe ;  /* 0x0000000e0606789a */ /* 0x000fe20008000000 */
[----:B------:R-:W-:Y:S01]  /*1c20*/  UMOV UR10, 0xfffffffe ;  /* 0xfffffffe000a7882 */ /* 0x000fe20000000000 */
[----:B------:R-:W-:Y:S01]  /*1c30*/  UMOV UR11, 0x7fffbfdf ;  /* 0x7fffbfdf000b7882 */ /* 0x000fe20000000000 */
[----:B------:R-:W-:Y:S01]  /*1c40*/  UMOV UR12, 0x80 ;  /* 0x00000080000c7882 */ /* 0x000fe20000000000 */
[----:B------:R-:W-:Y:S01]  /*1c50*/  UMOV UR13, 0x40004040 ;  /* 0x40004040000d7882 */ /* 0x000fe20000000000 */
[----:B------:R-:W-:Y:S01]  /*1c60*/  UMOV UR5, URZ ;  /* 0x000000ff00057c82 */ /* 0x000fe20008000000 */
[----:B------:R-:W-:Y:S01]  /*1c70*/  UMOV UR7, URZ ;  /* 0x000000ff00077c82 */ /* 0x000fe20008000000 */
[----:B------:R-:W-:-:S02]  /*1c80*/  UIADD3.64 UR10, UPT, UPT, UR4, -UR10, URZ ;  /* 0x8000000a040a7297 */ /* 0x000fc4000fffe0ff */
[----:B------:R-:W-:Y:S01]  /*1c90*/  UIADD3.64 UR12, UPT, UPT, UR6, UR12, URZ ;  /* 0x0000000c060c7297 */ /* 0x000fe2000fffe0ff */
[----:B------:R-:W-:Y:S01]  /*1ca0*/  UMOV UR16, 0x0 ;  /* 0x0000000000107882 */ /* 0x000fe20000000000 */
[----:B------:R-:W-:Y:S01]  /*1cb0*/  UMOV UR17, 0x8110490 ;  /* 0x0811049000117882 */ /* 0x000fe20000000000 */
[----:B------:R-:W-:Y:S01]  /*1cc0*/  UMOV UR5, 0x80004020 ;  /* 0x8000402000057882 */ /* 0x000fe20000000000 */
[----:B------:R-:W-:Y:S01]  /*1cd0*/  UMOV UR7, 0x40004040 ;  /* 0x4000404000077882 */ /* 0x000fe20000000000 */
[----:B------:R-:W-:Y:S01]  /*1ce0*/  UMOV UR28, 0x0 ;  /* 0x00000000001c7882 */ /* 0x000fe20000000000 */
[----:B------:R-:W-:Y:S01]  /*1cf0*/  UMOV UR29, 0x8110490 ;  /* 0x08110490001d7882 */ /* 0x000fe20000000000 */
[----:B------:R2:W-:Y:S02]  /*1d00*/  UTCHMMA gdesc[UR4], gdesc[UR6], tmem[UR23], tmem[UR16], idesc[UR17], !UPT ;  /* 0x00ff1006040075ea */ /* 0x0005e4000f800017 */
[----:B------:R2:W-:Y:S01]  /*1d10*/  UTCHMMA gdesc[UR10], gdesc[UR12], tmem[UR23], tmem[UR28], idesc[UR29], UPT ;  /* 0x00ff1c0c0a0075ea */ /* 0x0005e2000b800017 */
[----:B------:R-:W-:-:S02]  /*1d20*/  NOP ;  /* 0x0000000000007918 */ /* 0x000fc40000000000 */
.L_x_59:
[----:B------:R-:W-:Y:S01]  /*1d30*/  ELECT P0, URZ, PT ;  /* 0x0000000000ff782f */ /* 0x000fe20003800000 */
[----:B--2---:R-:W-:Y:S01]  /*1d40*/  UMOV UR4, UR15 ;  /* 0x0000000f00047c82 */ /* 0x004fe20008000000 */
[----:B------:R-:W-:Y:S02]  /*1d50*/  UMOV UR5, URZ ;  /* 0x000000ff00057c82 */ /* 0x000fe40008000000 */
[----:B------:R-:W-:-:S13]  /*1d60*/  ISETP.LT.U32.AND P0, PT, R36, 0x20, P0 ;  /* 0x000000202400780c */ /* 0x000fda0000701070 */
[----:B------:R-:W-:Y:S01]  /*1d70*/  VOTEU.ANY UP0, P0 ;  /* 0x0000000000ff7886 */ /* 0x000fe20000000100 */
[----:B------:R-:W-:Y:S01]  /*1d80*/  VOTEU.ANY UP1, P0 ;  /* 0x0000000000ff7886 */ /* 0x000fe20000020100 */
[----:B------:R-:W-:-:S03]  /*1d90*/  ISETP.GE.U32.AND P0, PT, R7, 0x21, PT ;  /* 0x000000210700780c */ /* 0x000fc60003f06070 */
[----:B------:R-:W-:Y:S02]  /*1da0*/  @UP0 UMOV UR4, UR4 ;  /* 0x0000000400040c82 */ /* 0x000fe40008000000 */
[----:B------:R2:W-:Y:S01]  /*1db0*/  @UP1 UTCBAR [UR4], URZ ;  /* 0x000000ff040013e9 */ /* 0x0005e200080000ff */
[----:B------:R-:W-:Y:S06]  /*1dc0*/  BAR.SYNC.DEFER_BLOCKING 0x0 ;  /* 0x0000000000007b1d */ /* 0x000fec0000010000 */
[----:B------:R-:W3:Y:S02]  /*1dd0*/  SYNCS.PHASECHK.TRANS64.TRYWAIT P1, [UR8+0x9020], RZ ;  /* 0x009020ffff0075a7 */ /* 0x000ee40008021108 */
[----:B--23--:R-:W-:Y:S05]  /*1de0*/  @!P1 BRA `(.L_x_60) ;  /* 0x0000000800f09947 */ /* 0x00cfea0003800000 */
.L_x_75:
[----:B------:R-:W-:Y:S01]  /*1df0*/  UMOV UR4, URZ ;  /* 0x000000ff00047c82 */ /* 0x000fe20008000000 */
[----:B------:R-:W-:Y:S05]  /*1e00*/  @!P0 BRA `(.L_x_57) ;  /* 0x0000000400208947 */ /* 0x000fea0003800000 */
[----:B------:R-:W2:Y:S01]  /*1e10*/  LDCU UR29, c[0x0][0x3a0] ;  /* 0x00007400ff1d77ac */ /* 0x000ea20008000800 */
[----:B------:R-:W-:Y:S01]  /*1e20*/  UMOV UR9, 0x1 ;  /* 0x0000000100097882 */ /* 0x000fe20000000000 */
[----:B------:R-:W-:-:S05]  /*1e30*/  UMOV UR18, 0x20 ;  /* 0x0000002000127882 */ /* 0x000fca0000000000 */
.L_x_64:
[----:B------:R-:W-:Y:S01]  /*1e40*/  BAR.SYNC.DEFER_BLOCKING 0x0 ;  /* 0x0000000000007b1d */ /* 0x000fe20000010000 */
[----:B------:R-:W-:Y:S01]  /*1e50*/  ULEA UR28, UR9, UR8, 0x3 ;  /* 0x00000008091c7291 */ /* 0x000fe2000f8e18ff */
[----:B------:R-:W-:Y:S01]  /*1e60*/  @!P3 IMAD.MOV.U32 R2, RZ, RZ, 0x3000 ;  /* 0x00003000ff02b424 */ /* 0x000fe200078e00ff */
[----:B------:R-:W-:Y:S01]  /*1e70*/  ELECT P1, URZ, PT ;  /* 0x0000000000ff782f */ /* 0x000fe20003820000 */
[----:B------:R-:W-:-:S03]  /*1e80*/  ULEA UR16, UR9, UR8, 0xd ;  /* 0x0000000809107291 */ /* 0x000fc6000f8e68ff */
[----:B------:R-:W-:Y:S02]  /*1e90*/  ISETP.LT.U32.AND P1, PT, R36, 0x20, P1 ;  /* 0x000000202400780c */ /* 0x000fe40000f21070 */
[----:B------:R-:W-:Y:S01]  /*1ea0*/  ELECT P0, URZ, PT ;  /* 0x0000000000ff782f */ /* 0x000fe20003800000 */
[----:B------:R-:W-:-:S03]  /*1eb0*/  ULEA UR12, UR9, UR8, 0xc ;  /* 0x00000008090c7291 */ /* 0x000fc6000f8e60ff */
[----:B------:R-:W-:Y:S01]  /*1ec0*/  ISETP.LT.U32.AND P0, PT, R36, 0x20, P0 ;  /* 0x000000202400780c */ /* 0x000fe20000701070 */
[----:B------:R-:W-:Y:S01]  /*1ed0*/  UMOV UR15, UR18 ;  /* 0x00000012000f7c82 */ /* 0x000fe20008000000 */
[----:B------:R-:W-:Y:S02]  /*1ee0*/  UIADD3 UR12, UPT, UPT, UR12, 0x6000, URZ ;  /* 0x000060000c0c7890 */ /* 0x000fe4000fffe0ff */
[----:B------:R-:W-:-:S03]  /*1ef0*/  USHF.L.U32 UR5, UR4, 0x1f, URZ ;  /* 0x0000001f04057899 */ /* 0x000fc600080006ff */
[----:B------:R-:W-:Y:S01]  /*1f00*/  VOTEU.ANY UP0, P1 ;  /* 0x0000000000ff7886 */ /* 0x000fe20000800100 */
[----:B------:R3:W-:Y:S01]  /*1f10*/  @!P3 SYNCS.ARRIVE.TRANS64 RZ, [UR28+0x9000], R2 ;  /* 0x00900002ffffb9a7 */ /* 0x0007e2000800001c */
[----:B------:R4:W-:Y:S06]  /*1f20*/  MEMBAR.ALL.CTA ;  /* 0x0000000000007992 */ /* 0x0009ec0000008000 */
[----:B----4-:R-:W4:Y:S01]  /*1f30*/  FENCE.VIEW.ASYNC.S ;  /* 0x00000000000073c6 */ /* 0x010f220000000000 */
[----:B------:R-:W-:Y:S01]  /*1f40*/  @UP0 UIADD3 UR17, UPT, UPT, UR28, 0x9000, URZ ;  /* 0x000090001c110890 */ /* 0x000fe2000fffe0ff */
[----:B----4-:R-:W-:Y:S01]  /*1f50*/  VOTEU.ANY UP0, P1 ;  /* 0x0000000000ff7886 */ /* 0x010fe20000800100 */
[----:B------:R-:W-:Y:S01]  /*1f60*/  VOTEU.ANY UP1, P0 ;  /* 0x0000000000ff7886 */ /* 0x000fe20000020100 */
[----:B---3--:R-:W-:-:S04]  /*1f70*/  IMAD.U32 R2, RZ, RZ, UR5 ;  /* 0x00000005ff027e24 */ /* 0x008fc8000f8e00ff */
[----:B------:R-:W-:Y:S01]  /*1f80*/  @UP1 UIADD3 UR13, UPT, UPT, UR28, 0x9000, URZ ;  /* 0x000090001c0d1890 */ /* 0x000fe2000fffe0ff */
[----:B------:R-:W-:Y:S01]  /*1f90*/  VOTEU.ANY UP1, P0 ;  /* 0x0000000000ff7886 */ /* 0x000fe20000020100 */
[----:B------:R-:W-:Y:S06]  /*1fa0*/  BAR.SYNC.DEFER_BLOCKING 0x0 ;  /* 0x0000000000007b1d */ /* 0x000fec0000010000 */
[----:B------:R3:W-:Y:S01]  /*1fb0*/  @UP0 UTMALDG.2D [UR16], [UR24] ;  /* 0x00000010180005b4 */ /* 0x0007e20008008000 */
[----:B------:R-:W-:Y:S01]  /*1fc0*/  UISETP.NE.U32.AND UP0, UPT, UR22, URZ, UPT ;  /* 0x000000ff1600728c */ /* 0x000fe2000bf05070 */
[----:B------:R-:W-:Y:S06]  /*1fd0*/  BAR.SYNC.DEFER_BLOCKING 0x0 ;  /* 0x0000000000007b1d */ /* 0x000fec0000010000 */
[----:B------:R3:W-:Y:S02]  /*1fe0*/  @UP1 UTMALDG.2D [UR12], [UR26] ;  /* 0x0000000c1a0015b4 */ /* 0x0007e40008008000 */
[----:B------:R-:W-:Y:S06]  /*1ff0*/  BAR.SYNC.DEFER_BLOCKING 0x0 ;  /* 0x0000000000007b1d */ /* 0x000fec0000010000 */
[----:B------:R-:W4:Y:S02]  /*2000*/  SYNCS.PHASECHK.TRANS64.TRYWAIT P0, [UR28+0x9000], R2 ;  /* 0x00900002ff0075a7 */ /* 0x000f24000800111c */
[----:B---34-:R-:W-:Y:S05]  /*2010*/  @!P0 BRA `(.L_x_61) ;  /* 0x0000000800708947 */ /* 0x018fea0003800000 */
.L_x_76:
[----:B------:R-:W-:Y:S05]  /*2020*/  BRA.U UP0, `(.L_x_62) ;  /* 0x00000001004c7547 */ /* 0x000fea000b800000 */
[----:B------:R-:W-:Y:S02]  /*2030*/  USHF.R.U32.HI UR10, URZ, 0x4, UR16 ;  /* 0x00000004ff0a7899 */ /* 0x000fe40008011610 */
[----:B------:R-:W-:Y:S02]  /*2040*/  USHF.R.U32.HI UR12, URZ, 0x4, UR12 ;  /* 0x00000004ff0c7899 */ /* 0x000fe4000801160c */
[----:B------:R-:W-:Y:S02]  /*2050*/  USGXT.U32 UR10, UR10, 0xe ;  /* 0x0000000e0a0a789a */ /* 0x000fe40008000000 */
[----:B------:R-:W-:Y:S02]  /*2060*/  USGXT.U32 UR12, UR12, 0xe ;  /* 0x0000000e0c0c789a */ /* 0x000fe40008000000 */
[----:B------:R-:W-:Y:S02]  /*2070*/  UIADD3 UR16, UP0, UPT, UR10, 0x2, URZ ;  /* 0x000000020a107890 */ /* 0x000fe4000ff1e0ff */
[----:B------:R-:W-:Y:S01]  /*2080*/  UIADD3 UR30, UP1, UPT, UR12, 0x80, URZ ;  /* 0x000000800c1e7890 */ /* 0x000fe2000ff3e0ff */
[----:B------:R-:W-:Y:S01]  /*2090*/  UMOV UR5, URZ ;  /* 0x000000ff00057c82 */ /* 0x000fe20008000000 */
[----:B------:R-:W-:Y:S01]  /*20a0*/  UMOV UR6, URZ ;  /* 0x000000ff00067c82 */ /* 0x000fe20008000000 */
[----:B------:R-:W-:-:S02]  /*20b0*/  UIADD3.X UR17, UPT, UPT, UR5, -0x7fffbfe0, URZ, UP0, !UPT ;  /* 0x8000402005117890 */ /* 0x000fc400087fe4ff */
[----:B------:R-:W-:Y:S01]  /*20c0*/  UIADD3.X UR31, UPT, UPT, UR6, 0x40004040, URZ, UP1, !UPT ;  /* 0x40004040061f7890 */ /* 0x000fe20008ffe4ff */
[----:B------:R-:W-:Y:S01]  /*20d0*/  UMOV UR32, 0x0 ;  /* 0x0000000000207882 */ /* 0x000fe20000000000 */
[----:B------:R-:W-:Y:S01]  /*20e0*/  UMOV UR33, 0x8110490 ;  /* 0x0811049000217882 */ /* 0x000fe20000000000 */
[----:B------:R-:W-:Y:S01]  /*20f0*/  UMOV UR11, 0x80004020 ;  /* 0x80004020000b7882 */ /* 0x000fe20000000000 */
[----:B------:R-:W-:Y:S01]  /*2100*/  UMOV UR13, 0x40004040 ;  /* 0x40004040000d7882 */ /* 0x000fe20000000000 */
[----:B------:R-:W-:Y:S01]  /*2110*/  UMOV UR6, 0x0 ;  /* 0x0000000000067882 */ /* 0x000fe20000000000 */
[----:B------:R-:W-:Y:S01]  /*2120*/  UMOV UR7, 0x8110490 ;  /* 0x0811049000077882 */ /* 0x000fe20000000000 */
[----:B------:R3:W-:Y:S02]  /*2130*/  UTCHMMA gdesc[UR10], gdesc[UR12], tmem[UR23], tmem[UR32], idesc[UR33], UPT ;  /* 0x00ff200c0a0075ea */ /* 0x0007e4000b800017 */
[----:B------:R3:W-:Y:S01]  /*2140*/  UTCHMMA gdesc[UR16], gdesc[UR30], tmem[UR23], tmem[UR6], idesc[UR7], UPT ;  /* 0x00ff061e100075ea */ /* 0x0007e2000b800017 */
[----:B------:R-:W-:-:S02]  /*2150*/  NOP ;  /* 0x0000000000007918 */ /* 0x000fc40000000000 */
.L_x_62:
[----:B------:R-:W-:Y:S01]  /*2160*/  ELECT P0, URZ, PT ;  /* 0x0000000000ff782f */ /* 0x000fe20003800000 */
[----:B---3--:R-:W-:-:S03]  /*2170*/  UIADD3 UR6, UPT, UPT, UR28, 0x9020, URZ ;  /* 0x000090201c067890 */ /* 0x008fc6000fffe0ff */
[----:B------:R-:W-:Y:S01]  /*2180*/  ISETP.LT.U32.AND P0, PT, R36, 0x20, P0 ;  /* 0x000000202400780c */ /* 0x000fe20000701070 */
[----:B------:R-:W-:-:S12]  /*2190*/  UMOV UR7, URZ ;  /* 0x000000ff00077c82 */ /* 0x000fd80008000000 */
[----:B------:R-:W-:Y:S01]  /*21a0*/  VOTEU.ANY UP0, P0 ;  /* 0x0000000000ff7886 */ /* 0x000fe20000000100 */
[----:B------:R-:W-:-:S04]  /*21b0*/  VOTEU.ANY UP1, P0 ;  /* 0x0000000000ff7886 */ /* 0x000fc80000020100 */
[----:B------:R-:W-:Y:S02]  /*21c0*/  @UP0 UMOV UR6, UR6 ;  /* 0x0000000600060c82 */ /* 0x000fe40008000000 */
[----:B------:R3:W-:Y:S01]  /*21d0*/  @UP1 UTCBAR [UR6], URZ ;  /* 0x000000ff060013e9 */ /* 0x0007e200080000ff */
[----:B------:R-:W-:Y:S06]  /*21e0*/  BAR.SYNC.DEFER_BLOCKING 0x0 ;  /* 0x0000000000007b1d */ /* 0x000fec0000010000 */
[----:B------:R-:W4:Y:S02]  /*21f0*/  SYNCS.PHASECHK.TRANS64.TRYWAIT P0, [UR28+0x9020], R2 ;  /* 0x00902002ff0075a7 */ /* 0x000f24000800111c */
[----:B---34-:R-:W-:Y:S05]  /*2200*/  @!P0 BRA `(.L_x_63) ;  /* 0x0000000800008947 */ /* 0x018fea0003800000 */
.L_x_77:
[----:B------:R-:W-:Y:S02]  /*2210*/  UIADD3 UR9, UPT, UPT, UR9, 0x1, URZ ;  /* 0x0000000109097890 */ /* 0x000fe4000fffe0ff */
[----:B------:R-:W-:Y:S02]  /*2220*/  UIADD3 UR18, UPT, UPT, UR18, 0x20, URZ ;  /* 0x0000002012127890 */ /* 0x000fe4000fffe0ff */
[----:B------:R-:W-:-:S04]  /*2230*/  UISETP.NE.U32.AND UP0, UPT, UR9, 0x3, UPT ;  /* 0x000000030900788c */ /* 0x000fc8000bf05070 */
[----:B------:R-:W-:Y:S02]  /*2240*/  USEL UR5, URZ, 0x1, UP0 ;  /* 0x00000001ff057887 */ /* 0x000fe40008000000 */
[----:B------:R-:W-:Y:S02]  /*2250*/  USEL UR9, UR9, URZ, UP0 ;  /* 0x000000ff09097287 */ /* 0x000fe40008000000 */
[----:B--2---:R-:W-:Y:S02]  /*2260*/  UISETP.GE.AND UP0, UPT, UR18, UR29, UPT ;  /* 0x0000001d1200728c */ /* 0x004fe4000bf06270 */
[----:B------:R-:W-:-:S07]  /*2270*/  ULOP3.LUT UR4, UR4, UR5, URZ, 0x3c, !UPT ;  /* 0x0000000504047292 */ /* 0x000fce000f8e3cff */
[----:B------:R-:W-:Y:S05]  /*2280*/  BRA.U !UP0, `(.L_x_64) ;  /* 0xfffffff908ec7547 */ /* 0x000fea000b83ffff */
.L_x_57:
[----:B---34-:R-:W-:Y:S06]  /*2290*/  BAR.SYNC.DEFER_BLOCKING 0x0 ;  /* 0x0000000000007b1d */ /* 0x018fec0000010000 */
[----:B------:R-:W-:Y:S04]  /*22a0*/  BSSY.RECONVERGENT B4, `(.L_x_65) ;  /* 0x0000004000047945 */ /* 0x000fe80003800200 */
[----:B------:R-:W-:Y:S05]  /*22b0*/  @P3 BRA `(.L_x_66) ;  /* 0x0000000000083947 */ /* 0x000fea0003800000 */
[----:B------:R-:W2:Y:S02]  /*22c0*/  SYNCS.CCTL.IV [UR8+0x9000] ;  /* 0x00900000ff0079b1 */ /* 0x000ea40008000008 */
[----:B--2---:R-:W2:Y:S02]  /*22d0*/  SYNCS.CCTL.IV [UR8+0x9020] ;  /* 0x00902000ff0079b1 */ /* 0x004ea40008000008 */
.L_x_66:
[----:B------:R-:W-:Y:S05]  /*22e0*/  BSYNC.RECONVERGENT B4 ;  /* 0x0000000000047941 */ /* 0x000fea0003800200 */
.L_x_65:
[----:B--2---:R-:W-:Y:S06]  /*22f0*/  BAR.SYNC.DEFER_BLOCKING 0x0 ;  /* 0x0000000000007b1d */ /* 0x004fec0000010000 */
[----:B------:R-:W-:Y:S04]  /*2300*/  BSSY.RECONVERGENT B4, `(.L_x_67) ;  /* 0x0000004000047945 */ /* 0x000fe80003800200 */
[----:B------:R-:W-:Y:S05]  /*2310*/  @P3 BRA `(.L_x_68) ;  /* 0x0000000000083947 */ /* 0x000fea0003800000 */
[----:B------:R-:W2:Y:S02]  /*2320*/  SYNCS.CCTL.IV [UR8+0x9008] ;  /* 0x00900800ff0079b1 */ /* 0x000ea40008000008 */
[----:B--2---:R-:W2:Y:S02]  /*2330*/  SYNCS.CCTL.IV [UR8+0x9028] ;  /* 0x00902800ff0079b1 */ /* 0x004ea40008000008 */
.L_x_68:
[----:B------:R-:W-:Y:S05]  /*2340*/  BSYNC.RECONVERGENT B4 ;  /* 0x0000000000047941 */ /* 0x000fea0003800200 */
.L_x_67:
[----:B--2---:R-:W-:Y:S06]  /*2350*/  BAR.SYNC.DEFER_BLOCKING 0x0 ;  /* 0x0000000000007b1d */ /* 0x004fec0000010000 */
[----:B------:R-:W-:Y:S04]  /*2360*/  BSSY.RECONVERGENT B4, `(.L_x_69) ;  /* 0x0000004000047945 */ /* 0x000fe80003800200 */
[----:B------:R-:W-:Y:S05]  /*2370*/  @P3 BRA `(.L_x_70) ;  /* 0x0000000000083947 */ /* 0x000fea0003800000 */
[----:B------:R-:W2:Y:S02]  /*2380*/  SYNCS.CCTL.IV [UR8+0x9010] ;  /* 0x00901000ff0079b1 */ /* 0x000ea40008000008 */
[----:B--2---:R-:W2:Y:S02]  /*2390*/  SYNCS.CCTL.IV [UR8+0x9030] ;  /* 0x00903000ff0079b1 */ /* 0x004ea40008000008 */
.L_x_70:
[----:B------:R-:W-:Y:S05]  /*23a0*/  BSYNC.RECONVERGENT B4 ;  /* 0x0000000000047941 */ /* 0x000fea0003800200 */
.L_x_69:
[----:B------:R-:W-:Y:S01]  /*23b0*/  USHF.L.U32 UR4, UR22, 0x15, URZ ;  /* 0x0000001516047899 */ /* 0x000fe200080006ff */
[C---:B------:R-:W-:Y:S01]  /*23c0*/  IMAD.SHL.U32 R2, R0.reuse, 0x10, RZ ;  /* 0x0000001000027824 */ /* 0x040fe200078e00ff */
[----:B------:R-:W-:Y:S01]  /*23d0*/  USHF.L.U32 UR22, UR22, 0x3, URZ ;  /* 0x0000000316167899 */ /* 0x000fe200080006ff */
[----:B-----5:R-:W-:Y:S01]  /*23e0*/  SHF.R.U32.HI R3, RZ, 0x1, R0 ;  /* 0x00000001ff037819 */ /* 0x020fe20000011600 */
[----:B------:R-:W-:Y:S01]  /*23f0*/  ULOP3.LUT UR4, UR4, 0x600000, URZ, 0xc0, !UPT ;  /* 0x0060000004047892 */ /* 0x000fe2000f8ec0ff */
[----:B------:R-:W-:Y:S01]  /*2400*/  IMAD.SHL.U32 R0, R0, 0x80, RZ ;  /* 0x0000008000007824 */ /* 0x000fe200078e00ff */
[----:B------:R-:W-:Y:S01]  /*2410*/  ULOP3.LUT UR22, UR22, 0x20, URZ, 0xc0, !UPT ;  /* 0x0000002016167892 */ /* 0x000fe2000f8ec0ff */
[----:B------:R-:W-:Y:S02]  /*2420*/  LOP3.LUT R2, R2, 0x70, RZ, 0xc0, !PT ;  /* 0x0000007002027812 */ /* 0x000fe400078ec0ff */
[----:B------:R-:W-:Y:S01]  /*2430*/  ELECT P0, URZ, PT ;  /* 0x0000000000ff782f */ /* 0x000fe20003800000 */
[----:B------:R-:W-:Y:S01]  /*2440*/  UIADD3 UR4, UPT, UPT, UR22, UR4, UR23 ;  /* 0x0000000416047290 */ /* 0x000fe2000fffe017 */
[----:B------:R-:W-:Y:S01]  /*2450*/  LOP3.LUT R3, R2, 0x40, R3, 0x78, !PT ;  /* 0x0000004002037812 */ /* 0x000fe200078e7803 */
[----:B------:R-:W-:Y:S01]  /*2460*/  UMOV UR9, UR14 ;  /* 0x0000000e00097c82 */ /* 0x000fe20008000000 */
[----:B------:R-:W-:Y:S01]  /*2470*/  ISETP.LT.U32.AND P0, PT, R36, 0x20, P0 ;  /* 0x000000202400780c */ /* 0x000fe20000701070 */
[----:B------:R-:W-:Y:S01]  /*2480*/  UMOV UR10, UR19 ;  /* 0x00000013000a7c82 */ /* 0x000fe20008000000 */
[----:B------:R-:W-:-:S04]  /*2490*/  LOP3.LUT R0, R3, 0x3f80, R0, 0xf8, !PT ;  /* 0x00003f8003007812 */ /* 0x000fc800078ef800 */
[----:B------:R-:W3:Y:S01]  /*24a0*/  LDTM.x32 R4, tmem[UR4] ;  /* 0x00000004000479ee */ /* 0x000ee200082c0000 */
[C---:B------:R-:W-:Y:S01]  /*24b0*/  LOP3.LUT R2, R0.reuse, 0x10, RZ, 0x3c, !PT ;  /* 0x0000001000027812 */ /* 0x040fe200078e3cff */
[----:B------:R-:W-:Y:S01]  /*24c0*/  NOP ;  /* 0x0000000000007918 */ /* 0x000fe20000000000 */
[----:B------:R-:W-:-:S04]  /*24d0*/  LOP3.LUT R3, R0, 0x20, RZ, 0x3c, !PT ;  /* 0x0000002000037812 */ /* 0x000fc800078e3cff */
[----:B---3--:R-:W-:Y:S01]  /*24e0*/  VOTEU.ANY UP1, P0 ;  /* 0x0000000000ff7886 */ /* 0x008fe20000020100 */
[----:B------:R-:W-:Y:S01]  /*24f0*/  VOTEU.ANY UP0, P0 ;  /* 0x0000000000ff7886 */ /* 0x000fe20000000100 */
[----:B------:R-:W-:Y:S02]  /*2500*/  F2FP.BF16.F32.PACK_AB R4, R5, R4 ;  /* 0x000000040504723e */ /* 0x000fe400000010ff */
[----:B------:R-:W-:Y:S02]  /*2510*/  F2FP.BF16.F32.PACK_AB R5, R7, R6 ;  /* 0x000000060705723e */ /* 0x000fe400000010ff */
[----:B------:R-:W-:Y:S02]  /*2520*/  F2FP.BF16.F32.PACK_AB R12, R13, R12 ;  /* 0x0000000c0d0c723e */ /* 0x000fe400000010ff */
[----:B------:R-:W-:Y:S02]  /*2530*/  F2FP.BF16.F32.PACK_AB R6, R9, R8 ;  /* 0x000000080906723e */ /* 0x000fe400000010ff */
[----:B------:R-:W-:-:S02]  /*2540*/  F2FP.BF16.F32.PACK_AB R7, R11, R10 ;  /* 0x0000000a0b07723e */ /* 0x000fc400000010ff */
[----:B------:R-:W-:Y:S02]  /*2550*/  F2FP.BF16.F32.PACK_AB R13, R15, R14 ;  /* 0x0000000e0f0d723e */ /* 0x000fe400000010ff */
[----:B------:R-:W-:Y:S01]  /*2560*/  F2FP.BF16.F32.PACK_AB R20, R21, R20 ;  /* 0x000000141514723e */ /* 0x000fe200000010ff */
[----:B--2---:R2:W-:Y:S01]  /*2570*/  STS.128 [R0+UR8], R4 ;  /* 0x0000000400007988 */ /* 0x0045e20008000c08 */
[----:B------:R-:W-:Y:S02]  /*2580*/  F2FP.BF16.F32.PACK_AB R14, R17, R16 ;  /* 0x00000010110e723e */ /* 0x000fe400000010ff */
[----:B------:R-:W-:Y:S02]  /*2590*/  F2FP.BF16.F32.PACK_AB R15, R19, R18 ;  /* 0x00000012130f723e */ /* 0x000fe400000010ff */
[----:B------:R-:W-:Y:S02]  /*25a0*/  F2FP.BF16.F32.PACK_AB R21, R23, R22 ;  /* 0x000000161715723e */ /* 0x000fe400000010ff */
[----:B------:R-:W-:Y:S01]  /*25b0*/  F2FP.BF16.F32.PACK_AB R28, R29, R28 ;  /* 0x0000001c1d1c723e */ /* 0x000fe200000010ff */
[----:B------:R2:W-:Y:S01]  /*25c0*/  STS.128 [R2+UR8], R12 ;  /* 0x0000000c02007988 */ /* 0x0005e20008000c08 */
[----:B------:R-:W-:-:S02]  /*25d0*/  F2FP.BF16.F32.PACK_AB R22, R25, R24 ;  /* 0x000000181916723e */ /* 0x000fc400000010ff */
[----:B------:R-:W-:Y:S02]  /*25e0*/  F2FP.BF16.F32.PACK_AB R23, R27, R26 ;  /* 0x0000001a1b17723e */ /* 0x000fe400000010ff */
[----:B------:R-:W-:Y:S02]  /*25f0*/  F2FP.BF16.F32.PACK_AB R29, R31, R30 ;  /* 0x0000001e1f1d723e */ /* 0x000fe400000010ff */
[----:B------:R-:W-:Y:S01]  /*2600*/  F2FP.BF16.F32.PACK_AB R30, R33, R32 ;  /* 0x00000020211e723e */ /* 0x000fe200000010ff */
[----:B------:R2:W-:Y:S01]  /*2610*/  STS.128 [R3+UR8], R20 ;  /* 0x0000001403007988 */ /* 0x0005e20008000c08 */
[----:B------:R-:W-:Y:S02]  /*2620*/  F2FP.BF16.F32.PACK_AB R31, R35, R34 ;  /* 0x00000022231f723e */ /* 0x000fe400000010ff */
[----:B------:R-:W-:-:S05]  /*2630*/  LOP3.LUT R8, R0, 0x30, RZ, 0x3c, !PT ;  /* 0x0000003000087812 */ /* 0x000fca00078e3cff */
[----:B------:R2:W-:Y:S01]  /*2640*/  STS.128 [R8+UR8], R28 ;  /* 0x0000001c08007988 */ /* 0x0005e20008000c08 */
[----:B------:R3:W-:Y:S06]  /*2650*/  MEMBAR.ALL.CTA ;  /* 0x0000000000007992 */ /* 0x0007ec0000008000 */
[----:B---3--:R-:W3:Y:S02]  /*2660*/  FENCE.VIEW.ASYNC.S ;  /* 0x00000000000073c6 */ /* 0x008ee40000000000 */
[----:B---3--:R-:W-:Y:S06]  /*2670*/  BAR.SYNC.DEFER_BLOCKING 0x0 ;  /* 0x0000000000007b1d */ /* 0x008fec0000010000 */
[----:B------:R2:W-:Y:S01]  /*2680*/  @UP1 UTMASTG.2D [UR8], [UR20] ;  /* 0x00000008140013b5 */ /* 0x0005e20008008000 */
[----:B------:R0:W-:Y:S01]  /*2690*/  UTMACMDFLUSH ;  /* 0x00000000000079b7 */ /* 0x0001e20000000000 */
[----:B------:R-:W-:-:S04]  /*26a0*/  DEPBAR.LE SB0, 0x0 ;  /* 0x000080000000791a */ /* 0x000fc80000000000 */
[----:B------:R-:W-:Y:S08]  /*26b0*/  BAR.SYNC.DEFER_BLOCKING 0x0 ;  /* 0x0000000000007b1d */ /* 0x000ff00000010000 */
[----:B------:R-:W-:Y:S06]  /*26c0*/  BAR.SYNC.DEFER_BLOCKING 0x0 ;  /* 0x0000000000007b1d */ /* 0x000fec0000010000 */
[----:B--2---:R-:W-:Y:S05]  /*26d0*/  @P2 BRA `(.L_x_71) ;  /* 0x0000000000a02947 */ /* 0x004fea0003800000 */
[----:B------:R-:W2:Y:S01]  /*26e0*/  S2UR UR5, SR_CgaCtaId ;  /* 0x00000000000579c3 */ /* 0x000ea20000008800 */
[----:B------:R-:W-:Y:S01]  /*26f0*/  NOP ;  /* 0x0000000000007918 */ /* 0x000fe20000000000 */
[----:B------:R-:W-:Y:S01]  /*2700*/  UMOV UR4, 0x50 ;  /* 0x0000005000047882 */ /* 0x000fe20000000000 */
[----:B------:R-:W-:Y:S02]  /*2710*/  IMAD.U32 R0, RZ, RZ, UR23 ;  /* 0x00000017ff007e24 */ /* 0x000fe4000f8e00ff */
[----:B------:R-:W-:Y:S02]  /*2720*/  IMAD.MOV.U32 R3, RZ, RZ, 0x3 ;  /* 0x00000003ff037424 */ /* 0x000fe400078e00ff */
[----:B------:R-:W-:Y:S01]  /*2730*/  IMAD.MOV.U32 R7, RZ, RZ, 0x1 ;  /* 0x00000001ff077424 */ /* 0x000fe200078e00ff */
[----:B------:R-:W-:-:S04]  /*2740*/  LOP3.LUT R0, R0, 0xffff, RZ, 0xc0, !PT ;  /* 0x0000ffff00007812 */ /* 0x000fc800078ec0ff */
[----:B------:R-:W-:-:S05]  /*2750*/  SHF.R.U32.HI R0, RZ, 0x5, R0 ;  /* 0x00000005ff007819 */ /* 0x000fca0000011600 */
[----:B------:R-:W-:Y:S01]  /*2760*/  VIADD R2, R0, 0x10 ;  /* 0x0000001000027836 */ /* 0x000fe20000000000 */
[----:B------:R-:W-:Y:S01]  /*2770*/  SHF.L.U32 R0, R3, R0, RZ ;  /* 0x0000000003007219 */ /* 0x000fe200000006ff */
[----:B--2---:R-:W-:-:S03]  /*2780*/  ULEA UR6, UR5, UR4, 0x18 ;  /* 0x0000000405067291 */ /* 0x004fc6000f8ec0ff */
[----:B------:R-:W-:-:S04]  /*2790*/  SHF.L.U32 R3, R7, R2, RZ ;  /* 0x0000000207037219 */ /* 0x000fc800000006ff */
[----:B------:R-:W-:Y:S02]  /*27a0*/  LOP3.LUT R0, R3, R0, RZ, 0xfc, !PT ;  /* 0x0000000003007212 */ /* 0x000fe400078efcff */
[----:B------:R-:W2:Y:S02]  /*27b0*/  LDS R5, [UR6] ;  /* 0x00000006ff057984 */ /* 0x000ea40008000800 */
[C---:B------:R-:W-:Y:S02]  /*27c0*/  LOP3.LUT R2, R0.reuse, 0xffff, RZ, 0xc0, !PT ;  /* 0x0000ffff00027812 */ /* 0x040fe400078ec0ff */
[----:B--2---:R-:W-:-:S04]  /*27d0*/  LOP3.LUT R3, R0, 0xffff, R5, 0x80, !PT ;  /* 0x0000ffff00037812 */ /* 0x004fc800078e8005 */
[----:B------:R-:W-:-:S13]  /*27e0*/  ISETP.NE.AND P0, PT, R3, R2, PT ;  /* 0x000000020300720c */ /* 0x000fda0003f05270 */
[----:B------:R-:W-:Y:S05]  /*27f0*/  @P0 BRA `(.L_x_72) ;  /* 0x0000000000500947 */ /* 0x000fea0003800000 */
[----:B------:R-:W-:Y:S02]  /*2800*/  SHF.R.U32.HI R5, RZ, 0x10, R5 ;  /* 0x00000010ff057819 */ /* 0x000fe40000011605 */
[----:B------:R-:W-:-:S04]  /*2810*/  SHF.R.U32.HI R2, RZ, 0x10, R0 ;  /* 0x00000010ff027819 */ /* 0x000fc80000011600 */
[----:B------:R-:W-:-:S04]  /*2820*/  LOP3.LUT R5, R5, R2, RZ, 0xc0, !PT ;  /* 0x0000000205057212 */ /* 0x000fc800078ec0ff */
[----:B------:R-:W-:-:S13]  /*2830*/  ISETP.NE.AND P0, PT, R5, R2, PT ;  /* 0x000000020500720c */ /* 0x000fda0003f05270 */
[----:B------:R-:W-:Y:S05]  /*2840*/  @P0 BRA `(.L_x_73) ;  /* 0x0000000000300947 */ /* 0x000fea0003800000 */
[----:B------:R-:W-:Y:S01]  /*2850*/  R2UR UR4, R0 ;  /* 0x00000000000472ca */ /* 0x000fe200000e0000 */
[----:B------:R-:W-:Y:S01]  /*2860*/  VOTEU.ANY UR5, UPT, PT ;  /* 0x0000000000057886 */ /* 0x000fe200038e0100 */
[----:B------:R-:W2:Y:S01]  /*2870*/  S2R R0, SR_LANEID ;  /* 0x0000000000007919 */ /* 0x000ea20000000000 */
[----:B------:R-:W-:-:S10]  /*2880*/  UFLO.U32 UR5, UR5 ;  /* 0x00000005000572bd */ /* 0x000fd400080e0000 */
[----:B------:R-:W-:-:S06]  /*2890*/  ULOP3.LUT UR4, URZ, UR4, URZ, 0x33, !UPT ;  /* 0x00000004ff047292 */ /* 0x000fcc000f8e33ff */
[----:B------:R-:W-:-:S04]  /*28a0*/  IMAD.U32 R2, RZ, RZ, UR4 ;  /* 0x00000004ff027e24 */ /* 0x000fc8000f8e00ff */
[----:B------:R-:W3:Y:S02]  /*28b0*/  REDUX UR7, R2 ;  /* 0x00000000020773c4 */ /* 0x000ee40000000000 */
[----:B------:R4:W-:Y:S01]  /*28c0*/  UTCATOMSWS.AND URZ, UR4 ;  /* 0x0000000400ff79e3 */ /* 0x0009e20008000000 */
[----:B--2---:R-:W-:Y:S01]  /*28d0*/  ISETP.EQ.U32.AND P0, PT, R0, UR5, PT ;  /* 0x0000000500007c0c */ /* 0x004fe2000bf02070 */
[----:B---3--:R-:W-:-:S12]  /*28e0*/  IMAD.U32 R0, RZ, RZ, UR7 ;  /* 0x00000007ff007e24 */ /* 0x008fd8000f8e00ff */
[----:B------:R4:W-:Y:S01]  /*28f0*/  @P0 ATOMS.AND RZ, [UR6], R0 ;  /* 0x00000000ffff098c */ /* 0x0009e2000a800006 */
[----:B------:R-:W-:Y:S05]  /*2900*/  BRA `(.L_x_71) ;  /* 0x0000000000147947 */ /* 0x000fea0003800000 */
.L_x_73:
[----:B------:R-:W-:-:S07]  /*2910*/  MOV R2, 0x2930 ;  /* 0x0000293000027802 */ /* 0x000fce0000000f00 */
[----:B-1----:R-:W-:Y:S05]  /*2920*/  CALL.REL.NOINC `($__internal_0_$__cuda_sm10x_tcgen05_guardrail_trap_col_being_dealloced_not_returned_by_alloc) ;  /* 0x0000000000447944 */ /* 0x002fea0003c00000 */
[----:B------:R-:W-:Y:S05]  /*2930*/  BRA `(.L_x_71) ;  /* 0x0000000000087947 */ /* 0x000fea0003800000 */
.L_x_72:
[----:B------:R-:W-:-:S07]  /*2940*/  MOV R2, 0x2960 ;  /* 0x0000296000027802 */ /* 0x000fce0000000f00 */
[----:B-1----:R-:W-:Y:S05]  /*2950*/  CALL.REL.NOINC `($__internal_2_$__cuda_sm10x_tcgen05_guardrail_trap_unallocated_columns_being_dealloced) ;  /* 0x0000000000507944 */ /* 0x002fea0003c00000 */
.L_x_71:
[----:B------:R-:W-:Y:S01]  /*2960*/  NOP ;  /* 0x0000000000007918 */ /* 0x000fe20000000000 */
[----:B----4-:R-:W-:Y:S05]  /*2970*/  EXIT ;  /* 0x000000000000794d */ /* 0x010fea0003800000 */
.L_x_58:
[----:B------:R-:W2:Y:S02]  /*2980*/  SYNCS.PHASECHK.TRANS64.TRYWAIT P0, [UR8+0x9000], RZ ;  /* 0x009000ffff0075a7 */ /* 0x000ea40008001108 */
[----:B--2---:R-:W-:Y:S05]  /*2990*/  @!P0 BRA `(.L_x_58) ;  /* 0xfffffffc00f88947 */ /* 0x004fea000383ffff */
[----:B------:R-:W-:Y:S05]  /*29a0*/  BRA `(.L_x_74) ;  /* 0xfffffff000887947 */ /* 0x000fea000383ffff */
.L_x_60:
[----:B------:R-:W2:Y:S02]  /*29b0*/  SYNCS.PHASECHK.TRANS64.TRYWAIT P1, [UR8+0x9020], RZ ;  /* 0x009020ffff0075a7 */ /* 0x000ea40008021108 */
[----:B--2---:R-:W-:Y:S05]  /*29c0*/  @!P1 BRA `(.L_x_60) ;  /* 0xfffffffc00f89947 */ /* 0x004fea000383ffff */
[----:B------:R-:W-:Y:S05]  /*29d0*/  BRA `(.L_x_75) ;  /* 0xfffffff400047947 */ /* 0x000fea000383ffff */
.L_x_61:
[----:B------:R-:W3:Y:S02]  /*29e0*/  SYNCS.PHASECHK.TRANS64.TRYWAIT P0, [UR28+0x9000], R2 ;  /* 0x00900002ff0075a7 */ /* 0x000ee4000800111c */
[----:B---3--:R-:W-:Y:S05]  /*29f0*/  @!P0 BRA `(.L_x_61) ;  /* 0xfffffffc00f88947 */ /* 0x008fea000383ffff */
[----:B------:R-:W-:Y:S05]  /*2a00*/  BRA `(.L_x_76) ;  /* 0xfffffff400847947 */ /* 0x000fea000383ffff */
.L_x_63:
[----:B------:R-:W3:Y:S02]  /*2a10*/  SYNCS.PHASECHK.TRANS64.TRYWAIT P0, [UR28+0x9020], R2 ;  /* 0x00902002ff0075a7 */ /* 0x000ee4000800111c */
[----:B---3--:R-:W-:Y:S05]  /*2a20*/  @!P0 BRA `(.L_x_63) ;  /* 0xfffffffc00f88947 */ /* 0x008fea000383ffff */
[----:B------:R-:W-:Y:S05]  /*2a30*/  BRA `(.L_x_77) ;  /* 0xfffffff400f47947 */ /* 0x000fea000383ffff */
        .weak           $__internal_0_$__cuda_sm10x_tcgen05_guardrail_trap_col_being_dealloced_not_returned_by_alloc
        .type           $__internal_0_$__cuda_sm10x_tcgen05_guardrail_trap_col_being_dealloced_not_returned_by_alloc,@function
        .size           $__internal_0_$__cuda_sm10x_tcgen05_guardrail_trap_col_being_dealloced_not_returned_by_alloc,($__internal_1_$__cuda_sm10x_tcgen05_guardrail_trap_phase_invalid_during_alloc - $__internal_0_$__cuda_sm10x_tcgen05_guardrail_trap_col_being_dealloced_not_returned_by_alloc)
$__internal_0_$__cuda_sm10x_tcgen05_guardrail_trap_col_being_dealloced_not_returned_by_alloc:
[----:B------:R-:W-:Y:S05]  /*2a40*/  BPT.TRAP 0x1 ;  /* 0x000000040000795c */ /* 0x000fea0000300000 */
[----:B------:R-:W-:-:S04]  /*2a50*/  IMAD.MOV.U32 R3, RZ, RZ, 0x0 ;  /* 0x00000000ff037424 */ /* 0x000fc800078e00ff */
[----:B------:R-:W-:Y:S05]  /*2a60*/  RET.REL.NODEC R2 `(gluon_tcgen05) ;  /* 0xffffffd402647950 */ /* 0x000fea0003c3ffff */
        .weak           $__internal_1_$__cuda_sm10x_tcgen05_guardrail_trap_phase_invalid_during_alloc
        .type           $__internal_1_$__cuda_sm10x_tcgen05_guardrail_trap_phase_invalid_during_alloc,@function
        .size           $__internal_1_$__cuda_sm10x_tcgen05_guardrail_trap_phase_invalid_during_alloc,($__internal_2_$__cuda_sm10x_tcgen05_guardrail_trap_unallocated_columns_being_dealloced - $__internal_1_$__cuda_sm10x_tcgen05_guardrail_trap_phase_invalid_during_alloc)
$__internal_1_$__cuda_sm10x_tcgen05_guardrail_trap_phase_invalid_during_alloc:
[----:B------:R-:W-:Y:S05]  /*2a70*/  BPT.TRAP 0x1 ;  /* 0x000000040000795c */ /* 0x000fea0000300000 */
[----:B------:R-:W-:-:S04]  /*2a80*/  IMAD.MOV.U32 R3, RZ, RZ, 0x0 ;  /* 0x00000000ff037424 */ /* 0x000fc800078e00ff */
[----:B------:R-:W-:Y:S05]  /*2a90*/  RET.REL.NODEC R2 `(gluon_tcgen05) ;  /* 0xffffffd402587950 */ /* 0x000fea0003c3ffff */
        .weak           $__internal_2_$__cuda_sm10x_tcgen05_guardrail_trap_unallocated_columns_being_dealloced
        .type           $__internal_2_$__cuda_sm10x_tcgen05_guardrail_trap_unallocated_columns_being_dealloced,@function
        .size           $__internal_2_$__cuda_sm10x_tcgen05_guardrail_trap_unallocated_columns_being_dealloced,(.L_x_81 - $__internal_2_$__cuda_sm10x_tcgen05_guardrail_trap_unallocated_columns_being_dealloced)
$__internal_2_$__cuda_sm10x_tcgen05_guardrail_trap_unallocated_columns_being_dealloced:
[----:B------:R-:W-:Y:S05]  /*2aa0*/  BPT.TRAP 0x1 ;  /* 0x000000040000795c */ /* 0x000fea0000300000 */
[----:B------:R-:W-:-:S04]  /*2ab0*/  IMAD.MOV.U32 R3, RZ, RZ, 0x0 ;  /* 0x00000000ff037424 */ /* 0x000fc800078e00ff */
[----:B------:R-:W-:Y:S05]  /*2ac0*/  RET.REL.NODEC R2 `(gluon_tcgen05) ;  /* 0xffffffd4024c7950 */ /* 0x000fea0003c3ffff */
.L_x_78:
[----:B------:R-:W-:-:S00]  /*2ad0*/  BRA `(.L_x_78) ;  /* 0xfffffffc00fc7947 */ /* 0x000fc0000383ffff */
[----:B------:R-:W-:-:S00]  /*2ae0*/  NOP ;  /* 0x0000000000007918 */ /* 0x000fc00000000000 */
        /* <DEDUP_REMOVED lines=9> */
.L_x_81:


//--------------------- .nv.shared.gluon_tcgen05  --------------------------
	.section	.nv.shared.gluon_tcgen05,"aw",@nobits
	.sectionflags	@""
	.align	16
	.zero		1024


//--------------------- .nv.shared.reserved.0     --------------------------
	.section	.nv.shared.reserved.0,"aw",@nobits
	.align	8
	.weak		__nv_reservedSMEM_offset_0_alias
	.size		__nv_reservedSMEM_offset_0_alias, 0, 64
	.other		__nv_reservedSMEM_offset_0_alias,@"STO_CUDA_RESERVED_SHARED STV_DEFAULT"
__nv_reservedSMEM_offset_0_alias:
	.zero		0
.nv.shared.reserved.0:
	.zero		64
	.weak		__nv_reservedSMEM_allocation_phase
	.type		__nv_reservedSMEM_allocation_phase,@object
	.size		__nv_reservedSMEM_allocation_phase,(.L_0 - __nv_reservedSMEM_allocation_phase)
__nv_reservedSMEM_allocation_phase:
	.zero		1
.L_0:
	.zero		7
	.weak		__nv_reservedSMEM_devtool_atexit_pc
	.type		__nv_reservedSMEM_devtool_atexit_pc,@object
	.size		__nv_reservedSMEM_devtool_atexit_pc,(__nv_reservedSMEM_allocation_mask - __nv_reservedSMEM_devtool_atexit_pc)
__nv_reservedSMEM_devtool_atexit_pc:
	.zero		8
	.weak		__nv_reservedSMEM_allocation_mask
	.type		__nv_reservedSMEM_allocation_mask,@object
	.size		__nv_reservedSMEM_allocation_mask,(.L_2 - __nv_reservedSMEM_allocation_mask)
__nv_reservedSMEM_allocation_mask:
	.zero		4
.L_2:


//--------------------- .nv.constant0.gluon_tcgen05 --------------------------
	.section	.nv.constant0.gluon_tcgen05,"a",@progbits
	.sectionflags	@""
	.align	4
.nv.constant0.gluon_tcgen05:
	.zero		976


//--------------------- SYMBOLS --------------------------

	.type		.nv.reservedSmem.offset0,@object
	.size		.nv.reservedSmem.offset0,0x4
	.type		.nv.reservedSmem.cap,@object
	.size		.nv.reservedSmem.cap,0x4
